	.headerflags	@"EF_CUDA_TEXMODE_UNIFIED EF_CUDA_64BIT_ADDRESS EF_CUDA_SM89 EF_CUDA_VIRTUAL_SM(EF_CUDA_SM89)"
	.elftype	@"ET_EXEC"


//--------------------- .nv.info                  --------------------------
	.section	.nv.info,"",@"SHT_CUDA_INFO"
	.align	4


	//----- nvinfo : EIATTR_REGCOUNT
	.align		4
        /*0000*/ 	.byte	0x04, 0x2f
        /*0002*/ 	.short	(.L_1 - .L_0)
	.align		4
.L_0:
        /*0004*/ 	.word	index@(_bwd_kernel)
        /*0008*/ 	.word	0x000000ff


	//----- nvinfo : EIATTR_MIN_STACK_SIZE
	.align		4
.L_1:
        /*000c*/ 	.byte	0x04, 0x12
        /*000e*/ 	.short	(.L_3 - .L_2)
	.align		4
.L_2:
        /*0010*/ 	.word	index@($_bwd_kernel$_bwd_kernel_one_col_block__i32_Pbf16_Pbf16_Pbf16_Pbf16_Pfp32_Pbf16_Pbf16_Pfp32_Pfp32_fp32_i32_i32_i32_i32_i32_i32_i32_i32_i32_i32_i32__4cconstexpr_None__23cconstexpr_False__24cconstexpr_none__25cconstexpr_False__26cconstexpr_64__27cconstexpr_False__28cconstexpr_False__29cconstexpr_True__30cconstexpr_128__31cconstexpr_128_)
        /*0014*/ 	.word	0x00000000


	//----- nvinfo : EIATTR_FRAME_SIZE
	.align		4
.L_3:
        /*0018*/ 	.byte	0x04, 0x11
        /*001a*/ 	.short	(.L_5 - .L_4)
	.align		4
.L_4:
        /*001c*/ 	.word	index@($_bwd_kernel$_bwd_kernel_one_col_block__i32_Pbf16_Pbf16_Pbf16_Pbf16_Pfp32_Pbf16_Pbf16_Pfp32_Pfp32_fp32_i32_i32_i32_i32_i32_i32_i32_i32_i32_i32_i32__4cconstexpr_None__23cconstexpr_False__24cconstexpr_none__25cconstexpr_False__26cconstexpr_64__27cconstexpr_False__28cconstexpr_False__29cconstexpr_True__30cconstexpr_128__31cconstexpr_128_)
        /*0020*/ 	.word	0x00000000


	//----- nvinfo : EIATTR_MIN_STACK_SIZE
	.align		4
.L_5:
        /*0024*/ 	.byte	0x04, 0x12
        /*0026*/ 	.short	(.L_7 - .L_6)
	.align		4
.L_6:
        /*0028*/ 	.word	index@(_bwd_kernel)
        /*002c*/ 	.word	0x00000190


	//----- nvinfo : EIATTR_FRAME_SIZE
	.align		4
.L_7:
        /*0030*/ 	.byte	0x04, 0x11
        /*0032*/ 	.short	(.L_9 - .L_8)
	.align		4
.L_8:
        /*0034*/ 	.word	index@(_bwd_kernel)
        /*0038*/ 	.word	0x00000190


	//----- nvinfo : EIATTR_MIN_STACK_SIZE
	.align		4
.L_9:
        /*003c*/ 	.byte	0x04, 0x12
        /*003e*/ 	.short	(.L_11 - .L_10)
	.align		4
.L_10:
        /*0040*/ 	.word	index@(_bwd_kernel)
        /*0044*/ 	.word	0x00000190
.L_11:


//--------------------- .nv.info._bwd_kernel      --------------------------
	.section	.nv.info._bwd_kernel,"",@"SHT_CUDA_INFO"
	.sectionflags	@""
	.align	4


	//----- nvinfo : EIATTR_CUDA_API_VERSION
	.align		4
        /*0000*/ 	.byte	0x04, 0x37
        /*0002*/ 	.short	(.L_13 - .L_12)
.L_12:
        /*0004*/ 	.word	0x0000007c


	//----- nvinfo : EIATTR_PARAM_CBANK
	.align		4
.L_13:
        /*0008*/ 	.byte	0x04, 0x0a
        /*000a*/ 	.short	(.L_15 - .L_14)
	.align		4
.L_14:
        /*000c*/ 	.word	index@(.nv.constant0._bwd_kernel)
        /*0010*/ 	.short	0x0160
        /*0012*/ 	.short	0x00c8


	//----- nvinfo : EIATTR_CBANK_PARAM_SIZE
	.align		4
.L_15:
        /*0014*/ 	.byte	0x03, 0x19
        /*0016*/ 	.short	0x00c8


	//----- nvinfo : EIATTR_KPARAM_INFO
	.align		4
        /*0018*/ 	.byte	0x04, 0x17
        /*001a*/ 	.short	(.L_17 - .L_16)
.L_16:
        /*001c*/ 	.word	0x00000000
        /*0020*/ 	.short	0x0028
        /*0022*/ 	.short	0x00c4
        /*0024*/ 	.byte	0x00, 0xf0, 0x11, 0x00


	//----- nvinfo : EIATTR_KPARAM_INFO
	.align		4
.L_17:
        /*0028*/ 	.byte	0x04, 0x17
        /*002a*/ 	.short	(.L_19 - .L_18)
.L_18:
        /*002c*/ 	.word	0x00000000
        /*0030*/ 	.short	0x0027
        /*0032*/ 	.short	0x00c0
        /*0034*/ 	.byte	0x00, 0xf0, 0x11, 0x00


	//----- nvinfo : EIATTR_KPARAM_INFO
	.align		4
.L_19:
        /*0038*/ 	.byte	0x04, 0x17
        /*003a*/ 	.short	(.L_21 - .L_20)
.L_20:
        /*003c*/ 	.word	0x00000000
        /*0040*/ 	.short	0x0026
        /*0042*/ 	.short	0x00bc
        /*0044*/ 	.byte	0x00, 0xf0, 0x11, 0x00


	//----- nvinfo : EIATTR_KPARAM_INFO
	.align		4
.L_21:
        /*0048*/ 	.byte	0x04, 0x17
        /*004a*/ 	.short	(.L_23 - .L_22)
.L_22:
        /*004c*/ 	.word	0x00000000
        /*0050*/ 	.short	0x0025
        /*0052*/ 	.short	0x00b8
        /*0054*/ 	.byte	0x00, 0xf0, 0x11, 0x00


	//----- nvinfo : EIATTR_KPARAM_INFO
	.align		4
.L_23:
        /*0058*/ 	.byte	0x04, 0x17
        /*005a*/ 	.short	(.L_25 - .L_24)
.L_24:
        /*005c*/ 	.word	0x00000000
        /*0060*/ 	.short	0x0024
        /*0062*/ 	.short	0x00b4
        /*0064*/ 	.byte	0x00, 0xf0, 0x11, 0x00


	//----- nvinfo : EIATTR_KPARAM_INFO
	.align		4
.L_25:
        /*0068*/ 	.byte	0x04, 0x17
        /*006a*/ 	.short	(.L_27 - .L_26)
.L_26:
        /*006c*/ 	.word	0x00000000
        /*0070*/ 	.short	0x0023
        /*0072*/ 	.short	0x00b0
        /*0074*/ 	.byte	0x00, 0xf0, 0x11, 0x00


	//----- nvinfo : EIATTR_KPARAM_INFO
	.align		4
.L_27:
        /*0078*/ 	.byte	0x04, 0x17
        /*007a*/ 	.short	(.L_29 - .L_28)
.L_28:
        /*007c*/ 	.word	0x00000000
        /*0080*/ 	.short	0x0022
        /*0082*/ 	.short	0x00ac
        /*0084*/ 	.byte	0x00, 0xf0, 0x11, 0x00


	//----- nvinfo : EIATTR_KPARAM_INFO
	.align		4
.L_29:
        /*0088*/ 	.byte	0x04, 0x17
        /*008a*/ 	.short	(.L_31 - .L_30)
.L_30:
        /*008c*/ 	.word	0x00000000
        /*0090*/ 	.short	0x0021
        /*0092*/ 	.short	0x00a8
        /*0094*/ 	.byte	0x00, 0xf0, 0x11, 0x00


	//----- nvinfo : EIATTR_KPARAM_INFO
	.align		4
.L_31:
        /*0098*/ 	.byte	0x04, 0x17
        /*009a*/ 	.short	(.L_33 - .L_32)
.L_32:
        /*009c*/ 	.word	0x00000000
        /*00a0*/ 	.short	0x0020
        /*00a2*/ 	.short	0x00a4
        /*00a4*/ 	.byte	0x00, 0xf0, 0x11, 0x00


	//----- nvinfo : EIATTR_KPARAM_INFO
	.align		4
.L_33:
        /*00a8*/ 	.byte	0x04, 0x17
        /*00aa*/ 	.short	(.L_35 - .L_34)
.L_34:
        /*00ac*/ 	.word	0x00000000
        /*00b0*/ 	.short	0x001f
        /*00b2*/ 	.short	0x00a0
        /*00b4*/ 	.byte	0x00, 0xf0, 0x11, 0x00


	//----- nvinfo : EIATTR_KPARAM_INFO
	.align		4
.L_35:
        /*00b8*/ 	.byte	0x04, 0x17
        /*00ba*/ 	.short	(.L_37 - .L_36)
.L_36:
        /*00bc*/ 	.word	0x00000000
        /*00c0*/ 	.short	0x001e
        /*00c2*/ 	.short	0x009c
        /*00c4*/ 	.byte	0x00, 0xf0, 0x11, 0x00


	//----- nvinfo : EIATTR_KPARAM_INFO
	.align		4
.L_37:
        /*00c8*/ 	.byte	0x04, 0x17
        /*00ca*/ 	.short	(.L_39 - .L_38)
.L_38:
        /*00cc*/ 	.word	0x00000000
        /*00d0*/ 	.short	0x001d
        /*00d2*/ 	.short	0x0098
        /*00d4*/ 	.byte	0x00, 0xf0, 0x11, 0x00


	//----- nvinfo : EIATTR_KPARAM_INFO
	.align		4
.L_39:
        /*00d8*/ 	.byte	0x04, 0x17
        /*00da*/ 	.short	(.L_41 - .L_40)
.L_40:
        /*00dc*/ 	.word	0x00000000
        /*00e0*/ 	.short	0x001c
        /*00e2*/ 	.short	0x0094
        /*00e4*/ 	.byte	0x00, 0xf0, 0x11, 0x00


	//----- nvinfo : EIATTR_KPARAM_INFO
	.align		4
.L_41:
        /*00e8*/ 	.byte	0x04, 0x17
        /*00ea*/ 	.short	(.L_43 - .L_42)
.L_42:
        /*00ec*/ 	.word	0x00000000
        /*00f0*/ 	.short	0x001b
        /*00f2*/ 	.short	0x0090
        /*00f4*/ 	.byte	0x00, 0xf0, 0x11, 0x00


	//----- nvinfo : EIATTR_KPARAM_INFO
	.align		4
.L_43:
        /*00f8*/ 	.byte	0x04, 0x17
        /*00fa*/ 	.short	(.L_45 - .L_44)
.L_44:
        /*00fc*/ 	.word	0x00000000
        /*0100*/ 	.short	0x001a
        /*0102*/ 	.short	0x008c
        /*0104*/ 	.byte	0x00, 0xf0, 0x11, 0x00


	//----- nvinfo : EIATTR_KPARAM_INFO
	.align		4
.L_45:
        /*0108*/ 	.byte	0x04, 0x17
        /*010a*/ 	.short	(.L_47 - .L_46)
.L_46:
        /*010c*/ 	.word	0x00000000
        /*0110*/ 	.short	0x0019
        /*0112*/ 	.short	0x0088
        /*0114*/ 	.byte	0x00, 0xf0, 0x11, 0x00


	//----- nvinfo : EIATTR_KPARAM_INFO
	.align		4
.L_47:
        /*0118*/ 	.byte	0x04, 0x17
        /*011a*/ 	.short	(.L_49 - .L_48)
.L_48:
        /*011c*/ 	.word	0x00000000
        /*0120*/ 	.short	0x0018
        /*0122*/ 	.short	0x0084
        /*0124*/ 	.byte	0x00, 0xf0, 0x11, 0x00


	//----- nvinfo : EIATTR_KPARAM_INFO
	.align		4
.L_49:
        /*0128*/ 	.byte	0x04, 0x17
        /*012a*/ 	.short	(.L_51 - .L_50)
.L_50:
        /*012c*/ 	.word	0x00000000
        /*0130*/ 	.short	0x0017
        /*0132*/ 	.short	0x0080
        /*0134*/ 	.byte	0x00, 0xf0, 0x11, 0x00


	//----- nvinfo : EIATTR_KPARAM_INFO
	.align		4
.L_51:
        /*0138*/ 	.byte	0x04, 0x17
        /*013a*/ 	.short	(.L_53 - .L_52)
.L_52:
        /*013c*/ 	.word	0x00000000
        /*0140*/ 	.short	0x0016
        /*0142*/ 	.short	0x007c
        /*0144*/ 	.byte	0x00, 0xf0, 0x11, 0x00


	//----- nvinfo : EIATTR_KPARAM_INFO
	.align		4
.L_53:
        /*0148*/ 	.byte	0x04, 0x17
        /*014a*/ 	.short	(.L_55 - .L_54)
.L_54:
        /*014c*/ 	.word	0x00000000
        /*0150*/ 	.short	0x0015
        /*0152*/ 	.short	0x0078
        /*0154*/ 	.byte	0x00, 0xf0, 0x11, 0x00


	//----- nvinfo : EIATTR_KPARAM_INFO
	.align		4
.L_55:
        /*0158*/ 	.byte	0x04, 0x17
        /*015a*/ 	.short	(.L_57 - .L_56)
.L_56:
        /*015c*/ 	.word	0x00000000
        /*0160*/ 	.short	0x0014
        /*0162*/ 	.short	0x0074
        /*0164*/ 	.byte	0x00, 0xf0, 0x11, 0x00


	//----- nvinfo : EIATTR_KPARAM_INFO
	.align		4
.L_57:
        /*0168*/ 	.byte	0x04, 0x17
        /*016a*/ 	.short	(.L_59 - .L_58)
.L_58:
        /*016c*/ 	.word	0x00000000
        /*0170*/ 	.short	0x0013
        /*0172*/ 	.short	0x0070
        /*0174*/ 	.byte	0x00, 0xf0, 0x11, 0x00


	//----- nvinfo : EIATTR_KPARAM_INFO
	.align		4
.L_59:
        /*0178*/ 	.byte	0x04, 0x17
        /*017a*/ 	.short	(.L_61 - .L_60)
.L_60:
        /*017c*/ 	.word	0x00000000
        /*0180*/ 	.short	0x0012
        /*0182*/ 	.short	0x006c
        /*0184*/ 	.byte	0x00, 0xf0, 0x11, 0x00


	//----- nvinfo : EIATTR_KPARAM_INFO
	.align		4
.L_61:
        /*0188*/ 	.byte	0x04, 0x17
        /*018a*/ 	.short	(.L_63 - .L_62)
.L_62:
        /*018c*/ 	.word	0x00000000
        /*0190*/ 	.short	0x0011
        /*0192*/ 	.short	0x0068
        /*0194*/ 	.byte	0x00, 0xf0, 0x11, 0x00


	//----- nvinfo : EIATTR_KPARAM_INFO
	.align		4
.L_63:
        /*0198*/ 	.byte	0x04, 0x17
        /*019a*/ 	.short	(.L_65 - .L_64)
.L_64:
        /*019c*/ 	.word	0x00000000
        /*01a0*/ 	.short	0x0010
        /*01a2*/ 	.short	0x0064
        /*01a4*/ 	.byte	0x00, 0xf0, 0x11, 0x00


	//----- nvinfo : EIATTR_KPARAM_INFO
	.align		4
.L_65:
        /*01a8*/ 	.byte	0x04, 0x17
        /*01aa*/ 	.short	(.L_67 - .L_66)
.L_66:
        /*01ac*/ 	.word	0x00000000
        /*01b0*/ 	.short	0x000f
        /*01b2*/ 	.short	0x0060
        /*01b4*/ 	.byte	0x00, 0xf0, 0x11, 0x00


	//----- nvinfo : EIATTR_KPARAM_INFO
	.align		4
.L_67:
        /*01b8*/ 	.byte	0x04, 0x17
        /*01ba*/ 	.short	(.L_69 - .L_68)
.L_68:
        /*01bc*/ 	.word	0x00000000
        /*01c0*/ 	.short	0x000e
        /*01c2*/ 	.short	0x005c
        /*01c4*/ 	.byte	0x00, 0xf0, 0x11, 0x00


	//----- nvinfo : EIATTR_KPARAM_INFO
	.align		4
.L_69:
        /*01c8*/ 	.byte	0x04, 0x17
        /*01ca*/ 	.short	(.L_71 - .L_70)
.L_70:
        /*01cc*/ 	.word	0x00000000
        /*01d0*/ 	.short	0x000d
        /*01d2*/ 	.short	0x0058
        /*01d4*/ 	.byte	0x00, 0xf0, 0x11, 0x00


	//----- nvinfo : EIATTR_KPARAM_INFO
	.align		4
.L_71:
        /*01d8*/ 	.byte	0x04, 0x17
        /*01da*/ 	.short	(.L_73 - .L_72)
.L_72:
        /*01dc*/ 	.word	0x00000000
        /*01e0*/ 	.short	0x000c
        /*01e2*/ 	.short	0x0054
        /*01e4*/ 	.byte	0x00, 0xf0, 0x11, 0x00


	//----- nvinfo : EIATTR_KPARAM_INFO
	.align		4
.L_73:
        /*01e8*/ 	.byte	0x04, 0x17
        /*01ea*/ 	.short	(.L_75 - .L_74)
.L_74:
        /*01ec*/ 	.word	0x00000000
        /*01f0*/ 	.short	0x000b
        /*01f2*/ 	.short	0x0050
        /*01f4*/ 	.byte	0x00, 0xf0, 0x11, 0x00


	//----- nvinfo : EIATTR_KPARAM_INFO
	.align		4
.L_75:
        /*01f8*/ 	.byte	0x04, 0x17
        /*01fa*/ 	.short	(.L_77 - .L_76)
.L_76:
        /*01fc*/ 	.word	0x00000000
        /*0200*/ 	.short	0x000a
        /*0202*/ 	.short	0x004c
        /*0204*/ 	.byte	0x00, 0xf0, 0x11, 0x00


	//----- nvinfo : EIATTR_KPARAM_INFO
	.align		4
.L_77:
        /*0208*/ 	.byte	0x04, 0x17
        /*020a*/ 	.short	(.L_79 - .L_78)
.L_78:
        /*020c*/ 	.word	0x00000000
        /*0210*/ 	.short	0x0009
        /*0212*/ 	.short	0x0048
        /*0214*/ 	.byte	0x00, 0xf0, 0x11, 0x00


	//----- nvinfo : EIATTR_KPARAM_INFO
	.align		4
.L_79:
        /*0218*/ 	.byte	0x04, 0x17
        /*021a*/ 	.short	(.L_81 - .L_80)
.L_80:
        /*021c*/ 	.word	0x00000000
        /*0220*/ 	.short	0x0008
        /*0222*/ 	.short	0x0040
        /*0224*/ 	.byte	0x00, 0xf4, 0x21, 0x00


	//----- nvinfo : EIATTR_KPARAM_INFO
	.align		4
.L_81:
        /*0228*/ 	.byte	0x04, 0x17
        /*022a*/ 	.short	(.L_83 - .L_82)
.L_82:
        /*022c*/ 	.word	0x00000000
        /*0230*/ 	.short	0x0007
        /*0232*/ 	.short	0x0038
        /*0234*/ 	.byte	0x00, 0xf4, 0x21, 0x00


	//----- nvinfo : EIATTR_KPARAM_INFO
	.align		4
.L_83:
        /*0238*/ 	.byte	0x04, 0x17
        /*023a*/ 	.short	(.L_85 - .L_84)
.L_84:
        /*023c*/ 	.word	0x00000000
        /*0240*/ 	.short	0x0006
        /*0242*/ 	.short	0x0030
        /*0244*/ 	.byte	0x00, 0xf4, 0x21, 0x00


	//----- nvinfo : EIATTR_KPARAM_INFO
	.align		4
.L_85:
        /*0248*/ 	.byte	0x04, 0x17
        /*024a*/ 	.short	(.L_87 - .L_86)
.L_86:
        /*024c*/ 	.word	0x00000000
        /*0250*/ 	.short	0x0005
        /*0252*/ 	.short	0x0028
        /*0254*/ 	.byte	0x00, 0xf4, 0x21, 0x00


	//----- nvinfo : EIATTR_KPARAM_INFO
	.align		4
.L_87:
        /*0258*/ 	.byte	0x04, 0x17
        /*025a*/ 	.short	(.L_89 - .L_88)
.L_88:
        /*025c*/ 	.word	0x00000000
        /*0260*/ 	.short	0x0004
        /*0262*/ 	.short	0x0020
        /*0264*/ 	.byte	0x00, 0xf4, 0x21, 0x00


	//----- nvinfo : EIATTR_KPARAM_INFO
	.align		4
.L_89:
        /*0268*/ 	.byte	0x04, 0x17
        /*026a*/ 	.short	(.L_91 - .L_90)
.L_90:
        /*026c*/ 	.word	0x00000000
        /*0270*/ 	.short	0x0003
        /*0272*/ 	.short	0x0018
        /*0274*/ 	.byte	0x00, 0xf4, 0x21, 0x00


	//----- nvinfo : EIATTR_KPARAM_INFO
	.align		4
.L_91:
        /*0278*/ 	.byte	0x04, 0x17
        /*027a*/ 	.short	(.L_93 - .L_92)
.L_92:
        /*027c*/ 	.word	0x00000000
        /*0280*/ 	.short	0x0002
        /*0282*/ 	.short	0x0010
        /*0284*/ 	.byte	0x00, 0xf4, 0x21, 0x00


	//----- nvinfo : EIATTR_KPARAM_INFO
	.align		4
.L_93:
        /*0288*/ 	.byte	0x04, 0x17
        /*028a*/ 	.short	(.L_95 - .L_94)
.L_94:
        /*028c*/ 	.word	0x00000000
        /*0290*/ 	.short	0x0001
        /*0292*/ 	.short	0x0008
        /*0294*/ 	.byte	0x00, 0xf4, 0x21, 0x00


	//----- nvinfo : EIATTR_KPARAM_INFO
	.align		4
.L_95:
        /*0298*/ 	.byte	0x04, 0x17
        /*029a*/ 	.short	(.L_97 - .L_96)
.L_96:
        /*029c*/ 	.word	0x00000000
        /*02a0*/ 	.short	0x0000
        /*02a2*/ 	.short	0x0000
        /*02a4*/ 	.byte	0x00, 0xf4, 0x21, 0x00


	//----- nvinfo : EIATTR_MAXREG_COUNT
	.align		4
.L_97:
        /*02a8*/ 	.byte	0x03, 0x1b
        /*02aa*/ 	.short	0x00ff


	//----- nvinfo : EIATTR_EXIT_INSTR_OFFSETS
	.align		4
        /*02ac*/ 	.byte	0x04, 0x1c
        /*02ae*/ 	.short	(.L_99 - .L_98)


	//   ....[0]....
.L_98:
        /*02b0*/ 	.word	0x00000060


	//   ....[1]....
        /*02b4*/ 	.word	0x00000620


	//----- nvinfo : EIATTR_REQNTID
	.align		4
.L_99:
        /*02b8*/ 	.byte	0x04, 0x10
        /*02ba*/ 	.short	(.L_101 - .L_100)
.L_100:
        /*02bc*/ 	.word	0x00000100
        /*02c0*/ 	.word	0x00000001
        /*02c4*/ 	.word	0x00000001


	//----- nvinfo : EIATTR_CRS_STACK_SIZE
	.align		4
.L_101:
        /*02c8*/ 	.byte	0x04, 0x1e
        /*02ca*/ 	.short	(.L_103 - .L_102)
.L_102:
        /*02cc*/ 	.word	0x00000000
.L_103:


//--------------------- .nv.callgraph             --------------------------
	.section	.nv.callgraph,"",@"SHT_CUDA_CALLGRAPH"
	.align	4
	.sectionentsize	8
	.align		4
        /*0000*/ 	.word	0x00000000
	.align		4
        /*0004*/ 	.word	0xffffffff
	.align		4
        /*0008*/ 	.word	0x00000000
	.align		4
        /*000c*/ 	.word	0xfffffffe
	.align		4
        /*0010*/ 	.word	0x00000000
	.align		4
        /*0014*/ 	.word	0xfffffffd
	.align		4
        /*0018*/ 	.word	0x00000000
	.align		4
        /*001c*/ 	.word	0xfffffffc


//--------------------- .nv.rel.action            --------------------------
	.section	.nv.rel.action,"",@"SHT_CUDA_RELOCINFO"
	.align	8
	.sectionentsize	8
        /*0000*/ 	.byte	0x73, 0x00, 0x00, 0x00, 0x00, 0x00, 0x00, 0x00, 0x00, 0x00, 0x00, 0x11, 0x25, 0x00, 0x05, 0x36


//--------------------- .nv.constant0._bwd_kernel --------------------------
	.section	.nv.constant0._bwd_kernel,"a",@progbits
	.sectionflags	@""
	.align	4
.nv.constant0._bwd_kernel:
	.zero		552


//--------------------- .text._bwd_kernel         --------------------------
	.section	.text._bwd_kernel,"ax",@progbits
	.sectionflags	@"SHF_BARRIERS=1"
	.sectioninfo	@"SHI_REGISTERS=255"
	.align	128
        .global         _bwd_kernel
        .type           _bwd_kernel,@function
        .size           _bwd_kernel,(.L_x_7 - _bwd_kernel)
        .other          _bwd_kernel,@"STO_CUDA_ENTRY STV_DEFAULT"
_bwd_kernel:
.text._bwd_kernel:
[----:B------:R-:W-:-:S04]  /*0000*/  IMAD.MOV.U32 R1, RZ, RZ, c[0x0][0x28] ;  /* 0x00000a00ff017624 */ /* 0x000fc800078e00ff */
[----:B------:R-:W-:Y:S01]  /*0010*/  ULDC UR8, c[0x0][0x214] ;  /* 0x0000850000087ab9 */ /* 0x000fe20000000800 */
[----:B------:R-:W-:Y:S01]  /*0020*/  IADD3 R1, R1, -0x190, RZ ;  /* 0xfffffe7001017810 */ /* 0x000fe20007ffe0ff */
[----:B------:R-:W-:-:S04]  /*0030*/  UIADD3 UR8, UR8, 0x7f, URZ ;  /* 0x0000007f08087890 */ /* 0x000fc8000fffe03f */
[----:B------:R-:W-:-:S06]  /*0040*/  UISETP.GE.AND UP0, UPT, UR8, 0x80, UPT ;  /* 0x000000800800788c */ /* 0x000fcc000bf06270 */
[----:B------:R-:W-:-:S13]  /*0050*/  PLOP3.LUT P0, PT, PT, PT, UP0, 0x80, 0x0 ;  /* 0x000000000000781c */ /* 0x000fda0003f0f008 */
[----:B------:R-:W-:Y:S05]  /*0060*/  @!P0 EXIT ;  /* 0x000000000000894d */ /* 0x000fea0003800000 */
[----:B------:R-:W-:Y:S01]  /*0070*/  IABS R4, c[0x0][0x20c] ;  /* 0x0000830000047a13 */ /* 0x000fe20000000000 */
[----:B------:R-:W0:Y:S01]  /*0080*/  S2R R3, SR_CTAID.Y ;  /* 0x0000000000037919 */ /* 0x000e220000002600 */
[----:B------:R-:W-:Y:S01]  /*0090*/  UMOV UR4, URZ ;  /* 0x0000003f00047c82 */ /* 0x000fe20008000000 */
[----:B------:R-:W1:Y:S01]  /*00a0*/  S2UR UR31, SR_CTAID.Y ;  /* 0x00000000001f79c3 */ /* 0x000e620000002600 */
[----:B------:R-:W-:Y:S02]  /*00b0*/  ULDC.64 UR26, c[0x0][0x1e8] ;  /* 0x00007a00001a7ab9 */ /* 0x000fe40000000a00 */
[----:B------:R-:W-:Y:S02]  /*00c0*/  ULDC UR32, c[0x0][0x218] ;  /* 0x0000860000207ab9 */ /* 0x000fe40000000800 */
[----:B------:R-:W-:Y:S02]  /*00d0*/  ULDC.64 UR22, c[0x0][0x1a0] ;  /* 0x0000680000167ab9 */ /* 0x000fe40000000a00 */
[----:B------:R-:W-:Y:S01]  /*00e0*/  ULDC.64 UR10, c[0x0][0x198] ;  /* 0x00006600000a7ab9 */ /* 0x000fe20000000a00 */
[----:B------:R-:W2:Y:S01]  /*00f0*/  R2UR UR9, R4 ;  /* 0x00000000040973c2 */ /* 0x000ea200000e0000 */
[----:B------:R-:W-:-:S02]  /*0100*/  ULDC.64 UR24, c[0x0][0x200] ;  /* 0x0000800000187ab9 */ /* 0x000fc40000000a00 */
[----:B------:R-:W-:Y:S02]  /*0110*/  ULDC UR33, c[0x0][0x1ac] ;  /* 0x00006b0000217ab9 */ /* 0x000fe40000000800 */
[----:B------:R-:W-:Y:S02]  /*0120*/  ULDC UR35, c[0x0][0x1c4] ;  /* 0x0000710000237ab9 */ /* 0x000fe40000000800 */
[----:B------:R-:W-:Y:S02]  /*0130*/  ULDC UR37, c[0x0][0x1dc] ;  /* 0x0000770000257ab9 */ /* 0x000fe40000000800 */
[----:B------:R-:W-:Y:S02]  /*0140*/  ULDC UR39, c[0x0][0x1f4] ;  /* 0x00007d0000277ab9 */ /* 0x000fe40000000800 */
[----:B------:R-:W-:Y:S02]  /*0150*/  ULDC UR34, c[0x0][0x1b0] ;  /* 0x00006c0000227ab9 */ /* 0x000fe40000000800 */
[----:B------:R-:W-:Y:S01]  /*0160*/  ULDC UR36, c[0x0][0x1c8] ;  /* 0x0000720000247ab9 */ /* 0x000fe20000000800 */
[----:B0-----:R-:W-:Y:S01]  /*0170*/  IABS R3, R3 ;  /* 0x0000000300037213 */ /* 0x001fe20000000000 */
[----:B------:R-:W-:-:S02]  /*0180*/  ULDC UR38, c[0x0][0x1e0] ;  /* 0x0000780000267ab9 */ /* 0x000fc40000000800 */
[----:B------:R-:W-:Y:S01]  /*0190*/  ULDC UR40, c[0x0][0x1f8] ;  /* 0x00007e0000287ab9 */ /* 0x000fe20000000800 */
[----:B------:R-:W0:Y:S01]  /*01a0*/  R2UR UR7, R3 ;  /* 0x00000000030773c2 */ /* 0x000e2200000e0000 */
[----:B------:R-:W-:Y:S02]  /*01b0*/  ULDC.64 UR16, c[0x0][0x160] ;  /* 0x0000580000107ab9 */ /* 0x000fe40000000a00 */
[----:B------:R-:W-:Y:S02]  /*01c0*/  ULDC.64 UR20, c[0x0][0x168] ;  /* 0x00005a0000147ab9 */ /* 0x000fe40000000a00 */
[----:B------:R-:W-:Y:S01]  /*01d0*/  ULDC.64 UR18, c[0x0][0x170] ;  /* 0x00005c0000127ab9 */ /* 0x000fe20000000a00 */
[----:B--2---:R-:W2:Y:S01]  /*01e0*/  I2F.RP R0, UR9 ;  /* 0x0000000900007d06 */ /* 0x004ea20008209400 */
[----:B------:R-:W-:Y:S02]  /*01f0*/  ULDC.64 UR14, c[0x0][0x178] ;  /* 0x00005e00000e7ab9 */ /* 0x000fe40000000a00 */
[----:B------:R-:W-:-:S05]  /*0200*/  ULDC.64 UR12, c[0x0][0x188] ;  /* 0x00006200000c7ab9 */ /* 0x000fca0000000a00 */
[----:B--2---:R-:W2:Y:S02]  /*0210*/  MUFU.RCP R0, R0 ;  /* 0x0000000000007308 */ /* 0x004ea40000001000 */
[----:B--2---:R-:W-:-:S06]  /*0220*/  IADD3 R2, R0, 0xffffffe, RZ ;  /* 0x0ffffffe00027810 */ /* 0x004fcc0007ffe0ff */
[----:B------:R-:W2:Y:S02]  /*0230*/  F2I.FTZ.U32.TRUNC.NTZ R2, R2 ;  /* 0x0000000200027305 */ /* 0x000ea4000021f000 */
[----:B--2---:R-:W2:Y:S02]  /*0240*/  R2UR UR5, R2 ;  /* 0x00000000020573c2 */ /* 0x004ea400000e0000 */
[----:B--2---:R-:W-:-:S04]  /*0250*/  UIADD3 UR6, URZ, -UR5, URZ ;  /* 0x800000053f067290 */ /* 0x004fc8000fffe03f */
[----:B------:R-:W-:-:S04]  /*0260*/  UIMAD UR6, UR6, UR9, URZ ;  /* 0x00000009060672a4 */ /* 0x000fc8000f8e023f */
[----:B------:R-:W-:-:S03]  /*0270*/  UIMAD.WIDE.U32 UR4, UR5, UR6, UR4 ;  /* 0x00000006050472a5 */ /* 0x000fc6000f8e0004 */
[----:B------:R-:W-:Y:S02]  /*0280*/  ULDC UR6, c[0x0][0x20c] ;  /* 0x0000830000067ab9 */ /* 0x000fe40000000800 */
[----:B0-----:R-:W-:-:S04]  /*0290*/  UIMAD.WIDE.U32 UR4, UR5, UR7, URZ ;  /* 0x00000007050472a5 */ /* 0x001fc8000f8e003f */
[----:B------:R-:W-:-:S04]  /*02a0*/  UIADD3 UR4, -UR5, URZ, URZ ;  /* 0x0000003f05047290 */ /* 0x000fc8000fffe13f */
[----:B------:R-:W-:-:S04]  /*02b0*/  UIMAD UR4, UR9, UR4, UR7 ;  /* 0x00000004090472a4 */ /* 0x000fc8000f8e0207 */
[----:B------:R-:W-:-:S11]  /*02c0*/  UISETP.GT.U32.AND UP1, UPT, UR9, UR4, UPT ;  /* 0x000000040900728c */ /* 0x000fd6000bf24070 */
[----:B------:R-:W-:Y:S02]  /*02d0*/  @!UP1 UIADD3 UR4, UR4, -UR9, URZ ;  /* 0x8000000904049290 */ /* 0x000fe4000fffe03f */
[----:B------:R-:W-:Y:S02]  /*02e0*/  @!UP1 UIADD3 UR5, UR5, 0x1, URZ ;  /* 0x0000000105059890 */ /* 0x000fe4000fffe03f */
[----:B------:R-:W-:Y:S02]  /*02f0*/  UISETP.GE.U32.AND UP0, UPT, UR4, UR9, UPT ;  /* 0x000000090400728c */ /* 0x000fe4000bf06070 */
[----:B-1----:R-:W-:Y:S02]  /*0300*/  ULOP3.LUT UR4, UR31, UR6, URZ, 0x3c, !UPT ;  /* 0x000000061f047292 */ /* 0x002fe4000f8e3c3f */
[----:B------:R-:W-:Y:S02]  /*0310*/  USHF.R.S32.HI UR9, URZ, 0x1f, UR8 ;  /* 0x0000001f3f097899 */ /* 0x000fe40008011408 */
[----:B------:R-:W-:-:S05]  /*0320*/  UISETP.GE.AND UP1, UPT, UR4, URZ, UPT ;  /* 0x0000003f0400728c */ /* 0x000fca000bf26270 */
[----:B------:R-:W-:Y:S02]  /*0330*/  @UP0 UIADD3 UR5, UR5, 0x1, URZ ;  /* 0x0000000105050890 */ /* 0x000fe4000fffe03f */
[----:B------:R-:W-:-:S05]  /*0340*/  UISETP.NE.AND UP0, UPT, URZ, UR6, UPT ;  /* 0x000000063f00728c */ /* 0x000fca000bf05270 */
[----:B------:R-:W-:Y:S02]  /*0350*/  UMOV UR28, UR5 ;  /* 0x00000005001c7c82 */ /* 0x000fe40008000000 */
[----:B------:R-:W-:Y:S02]  /*0360*/  @!UP1 UIADD3 UR28, -UR28, URZ, URZ ;  /* 0x0000003f1c1c9290 */ /* 0x000fe4000fffe13f */
[----:B------:R-:W-:Y:S02]  /*0370*/  ULDC.64 UR4, c[0x0][0x1b8] ;  /* 0x00006e0000047ab9 */ /* 0x000fe40000000a00 */
[----:B------:R-:W-:-:S04]  /*0380*/  @!UP0 ULOP3.LUT UR28, URZ, UR6, URZ, 0x33, !UPT ;  /* 0x000000063f1c8292 */ /* 0x000fc8000f8e333f */
[----:B------:R-:W-:Y:S02]  /*0390*/  UIADD3 UR29, -UR28, URZ, URZ ;  /* 0x0000003f1c1d7290 */ /* 0x000fe4000fffe13f */
[----:B------:R-:W-:Y:S02]  /*03a0*/  UIMAD UR26, UR28, UR26, URZ ;  /* 0x0000001a1c1a72a4 */ /* 0x000fe4000f8e023f */
[----:B------:R-:W-:Y:S02]  /*03b0*/  UIMAD UR29, UR29, UR6, UR31 ;  /* 0x000000061d1d72a4 */ /* 0x000fe4000f8e021f */
[----:B------:R-:W-:Y:S02]  /*03c0*/  UIMAD UR31, UR31, UR32, URZ ;  /* 0x000000201f1f72a4 */ /* 0x000fe4000f8e023f */
[----:B------:R-:W-:Y:S02]  /*03d0*/  UIMAD UR26, UR29, UR27, UR26 ;  /* 0x0000001b1d1a72a4 */ /* 0x000fe4000f8e021a */
[----:B------:R-:W-:-:S02]  /*03e0*/  ULEA.HI UR32, UR9, UR8, URZ, 0x7 ;  /* 0x0000000809207291 */ /* 0x000fc4000f8f383f */
[----:B------:R-:W-:Y:S02]  /*03f0*/  UMOV UR27, 0x4 ;  /* 0x00000004001b7882 */ /* 0x000fe40000000000 */
[----:B------:R-:W-:Y:S02]  /*0400*/  UIMAD.WIDE UR8, UR31, UR27, UR22 ;  /* 0x0000001b1f0872a5 */ /* 0x000fe4000f8e0216 */
[----:B------:R-:W-:Y:S02]  /*0410*/  UIMAD.WIDE UR10, UR31, UR27, UR10 ;  /* 0x0000001b1f0a72a5 */ /* 0x000fe4000f8e020a */
[----:B------:R-:W-:Y:S02]  /*0420*/  USHF.R.S32.HI UR22, URZ, 0x7, UR32 ;  /* 0x000000073f167899 */ /* 0x000fe40008011420 */
[----:B------:R-:W-:Y:S02]  /*0430*/  UIMAD UR4, UR28, UR4, URZ ;  /* 0x000000041c0472a4 */ /* 0x000fe4000f8e023f */
[----:B------:R-:W-:-:S02]  /*0440*/  UIMAD UR24, UR28, UR24, URZ ;  /* 0x000000181c1872a4 */ /* 0x000fc4000f8e023f */
[----:B------:R-:W-:Y:S02]  /*0450*/  UIMAD UR23, UR28, UR33, URZ ;  /* 0x000000211c1772a4 */ /* 0x000fe4000f8e023f */
[----:B------:R-:W-:Y:S02]  /*0460*/  UIMAD UR31, UR28, UR35, URZ ;  /* 0x000000231c1f72a4 */ /* 0x000fe4000f8e023f */
[----:B------:R-:W-:Y:S02]  /*0470*/  UIMAD UR32, UR28, UR37, URZ ;  /* 0x000000251c2072a4 */ /* 0x000fe4000f8e023f */
[----:B------:R-:W-:Y:S02]  /*0480*/  UIMAD UR28, UR28, UR39, URZ ;  /* 0x000000271c1c72a4 */ /* 0x000fe4000f8e023f */
[----:B------:R-:W-:Y:S02]  /*0490*/  UIMAD UR30, UR29, UR5, UR4 ;  /* 0x000000051d1e72a4 */ /* 0x000fe4000f8e0204 */
[----:B------:R-:W-:-:S02]  /*04a0*/  UIMAD UR23, UR29, UR34, UR23 ;  /* 0x000000221d1772a4 */ /* 0x000fc4000f8e0217 */
[----:B------:R-:W-:Y:S02]  /*04b0*/  UIMAD UR31, UR29, UR36, UR31 ;  /* 0x000000241d1f72a4 */ /* 0x000fe4000f8e021f */
[----:B------:R-:W-:Y:S02]  /*04c0*/  UIMAD UR32, UR29, UR38, UR32 ;  /* 0x000000261d2072a4 */ /* 0x000fe4000f8e0220 */
[----:B------:R-:W-:Y:S02]  /*04d0*/  UIMAD UR28, UR29, UR40, UR28 ;  /* 0x000000281d1c72a4 */ /* 0x000fe4000f8e021c */
[----:B------:R-:W-:Y:S02]  /*04e0*/  UIMAD UR24, UR29, UR25, UR24 ;  /* 0x000000191d1872a4 */ /* 0x000fe4000f8e0218 */
[----:B------:R-:W-:Y:S02]  /*04f0*/  ULDC.64 UR4, c[0x0][0x180] ;  /* 0x0000600000047ab9 */ /* 0x000fe40000000a00 */
[----:B------:R-:W-:-:S02]  /*0500*/  UMOV UR25, 0x2 ;  /* 0x0000000200197882 */ /* 0x000fc40000000000 */
[----:B------:R-:W-:Y:S02]  /*0510*/  ULDC.64 UR6, c[0x0][0x190] ;  /* 0x0000640000067ab9 */ /* 0x000fe40000000a00 */
[----:B------:R-:W-:Y:S02]  /*0520*/  UIMAD.WIDE UR16, UR23, UR25, UR16 ;  /* 0x00000019171072a5 */ /* 0x000fe4000f8e0210 */
[----:B------:R-:W-:Y:S02]  /*0530*/  UIMAD.WIDE UR20, UR30, UR25, UR20 ;  /* 0x000000191e1472a5 */ /* 0x000fe4000f8e0214 */
[----:B------:R-:W-:Y:S02]  /*0540*/  UIMAD.WIDE UR18, UR31, UR25, UR18 ;  /* 0x000000191f1272a5 */ /* 0x000fe4000f8e0212 */
[----:B------:R-:W-:Y:S02]  /*0550*/  UIMAD.WIDE UR14, UR32, UR25, UR14 ;  /* 0x00000019200e72a5 */ /* 0x000fe4000f8e020e */
[----:B------:R-:W-:-:S02]  /*0560*/  UIMAD.WIDE UR12, UR28, UR25, UR12 ;  /* 0x000000191c0c72a5 */ /* 0x000fc4000f8e020c */
[----:B------:R-:W-:Y:S02]  /*0570*/  UIMAD.WIDE UR26, UR26, UR27, UR4 ;  /* 0x0000001b1a1a72a5 */ /* 0x000fe4000f8e0204 */
[----:B------:R-:W-:Y:S02]  /*0580*/  UIMAD.WIDE UR24, UR24, UR25, UR6 ;  /* 0x00000019181872a5 */ /* 0x000fe4000f8e0206 */
[----:B------:R-:W-:Y:S02]  /*0590*/  UMOV UR4, URZ ;  /* 0x0000003f00047c82 */ /* 0x000fe40008000000 */
.L_x_1:
[----:B------:R-:W-:Y:S06]  /*05a0*/  BAR.SYNC.DEFER_BLOCKING 0x0 ;  /* 0x0000000000007b1d */ /* 0x000fec0000010000 */
[----:B01-3--:R-:W-:Y:S02]  /*05b0*/  BSSY B0, `(.L_x_0) ;  /* 0x0000002000007945 */ /* 0x00bfe40003800000 */
[----:B------:R-:W-:Y:S05]  /*05c0*/  CALL.REL.NOINC `($_bwd_kernel$_bwd_kernel_one_col_block__i32_Pbf16_Pbf16_Pbf16_Pbf16_Pfp32_Pbf16_Pbf16_Pfp32_Pfp32_fp32_i32_i32_i32_i32_i32_i32_i32_i32_i32_i32_i32__4cconstexpr_None__23cconstexpr_False__24cconstexpr_none__25cconstexpr_False__26cconstexpr_64__27cconstexpr_False__28cconstexpr_False__29cconstexpr_True__30cconstexpr_128__31cconstexpr_128_) ;  /* 0x0000006000007944 */ /* 0x000fea0003c00000 */
[----:B------:R-:W-:Y:S05]  /*05d0*/  BSYNC B0 ;  /* 0x0000000000007941 */ /* 0x000fea0003800000 */
.L_x_0:
[----:B------:R-:W-:-:S04]  /*05e0*/  UIADD3 UR4, UR4, 0x1, URZ ;  /* 0x0000000104047890 */ /* 0x000fc8000fffe03f */
[----:B------:R-:W-:-:S06]  /*05f0*/  UISETP.NE.AND UP0, UPT, UR22, UR4, UPT ;  /* 0x000000041600728c */ /* 0x000fcc000bf05270 */
[----:B------:R-:W-:-:S13]  /*0600*/  PLOP3.LUT P0, PT, PT, PT, UP0, 0x80, 0x0 ;  /* 0x000000000000781c */ /* 0x000fda0003f0f008 */
[----:B------:R-:W-:Y:S05]  /*0610*/  @P0 BRA `(.L_x_1) ;  /* 0xffffff8000000947 */ /* 0x000fea000383ffff */
[----:B------:R-:W-:Y:S05]  /*0620*/  EXIT ;  /* 0x000000000000794d */ /* 0x000fea0003800000 */
        .type           $_bwd_kernel$_bwd_kernel_one_col_block__i32_Pbf16_Pbf16_Pbf16_Pbf16_Pfp32_Pbf16_Pbf16_Pfp32_Pfp32_fp32_i32_i32_i32_i32_i32_i32_i32_i32_i32_i32_i32__4cconstexpr_None__23cconstexpr_False__24cconstexpr_none__25cconstexpr_False__26cconstexpr_64__27cconstexpr_False__28cconstexpr_False__29cconstexpr_True__30cconstexpr_128__31cconstexpr_128_,@function
        .size           $_bwd_kernel$_bwd_kernel_one_col_block__i32_Pbf16_Pbf16_Pbf16_Pbf16_Pfp32_Pbf16_Pbf16_Pfp32_Pfp32_fp32_i32_i32_i32_i32_i32_i32_i32_i32_i32_i32_i32__4cconstexpr_None__23cconstexpr_False__24cconstexpr_none__25cconstexpr_False__26cconstexpr_64__27cconstexpr_False__28cconstexpr_False__29cconstexpr_True__30cconstexpr_128__31cconstexpr_128_,(.L_x_7 - $_bwd_kernel$_bwd_kernel_one_col_block__i32_Pbf16_Pbf16_Pbf16_Pbf16_Pfp32_Pbf16_Pbf16_Pfp32_Pfp32_fp32_i32_i32_i32_i32_i32_i32_i32_i32_i32_i32_i32__4cconstexpr_None__23cconstexpr_False__24cconstexpr_none__25cconstexpr_False__26cconstexpr_64__27cconstexpr_False__28cconstexpr_False__29cconstexpr_True__30cconstexpr_128__31cconstexpr_128_)
$_bwd_kernel$_bwd_kernel_one_col_block__i32_Pbf16_Pbf16_Pbf16_Pbf16_Pfp32_Pbf16_Pbf16_Pfp32_Pfp32_fp32_i32_i32_i32_i32_i32_i32_i32_i32_i32_i32_i32__4cconstexpr_None__23cconstexpr_False__24cconstexpr_none__25cconstexpr_False__26cconstexpr_64__27cconstexpr_False__28cconstexpr_False__29cconstexpr_True__30cconstexpr_128__31cconstexpr_128_:
[----:B------:R-:W0:Y:S01]  /*0630*/  S2R R52, SR_TID.X ;  /* 0x0000000000347919 */ /* 0x000e220000002100 */
[----:B------:R-:W-:Y:S01]  /*0640*/  USHF.L.U32 UR5, UR4, 0x7, URZ ;  /* 0x0000000704057899 */ /* 0x000fe2000800063f */
[----:B------:R-:W-:Y:S01]  /*0650*/  IMAD.MOV.U32 R18, RZ, RZ, c[0x0][0x210] ;  /* 0x00008400ff127624 */ /* 0x000fe200078e00ff */
[----:B------:R-:W-:-:S04]  /*0660*/  ULDC.64 UR40, c[0x0][0x118] ;  /* 0x0000460000287ab9 */ /* 0x000fc80000000a00 */
[----:B------:R-:W-:Y:S02]  /*0670*/  ISETP.GE.AND P0, PT, R18, 0x1, PT ;  /* 0x000000011200780c */ /* 0x000fe40003f06270 */
[----:B0-----:R-:W-:Y:S01]  /*0680*/  SHF.R.U32.HI R252, RZ, 0x3, R52 ;  /* 0x00000003fffc7819 */ /* 0x001fe20000011634 */
[C---:B------:R-:W-:Y:S01]  /*0690*/  IMAD.SHL.U32 R16, R52.reuse, 0x8, RZ ;  /* 0x0000000834107824 */ /* 0x040fe200078e00ff */
[----:B------:R-:W-:Y:S02]  /*06a0*/  LOP3.LUT R14, R52, 0x80, RZ, 0xc0, !PT ;  /* 0x00000080340e7812 */ /* 0x000fe400078ec0ff */
[----:B------:R-:W-:Y:S02]  /*06b0*/  SGXT.U32 R252, R252, 0x4 ;  /* 0x00000004fcfc781a */ /* 0x000fe40000000000 */
[----:B------:R-:W-:Y:S02]  /*06c0*/  SHF.R.U32.HI R15, RZ, 0x3, R14 ;  /* 0x00000003ff0f7819 */ /* 0x000fe4000001160e */
[----:B------:R-:W-:-:S02]  /*06d0*/  LOP3.LUT R21, R16, 0x38, RZ, 0xc0, !PT ;  /* 0x0000003810157812 */ /* 0x000fc400078ec0ff */
[----:B------:R-:W-:-:S04]  /*06e0*/  LOP3.LUT R20, R252, UR5, R15, 0xfe, !PT ;  /* 0x00000005fc147c12 */ /* 0x000fc8000f8efe0f */
[C---:B------:R-:W-:Y:S01]  /*06f0*/  LOP3.LUT R19, R20.reuse, 0x20, RZ, 0xfc, !PT ;  /* 0x0000002014137812 */ /* 0x040fe200078efcff */
[----:B------:R0:W-:Y:S01]  /*0700*/  STL [R1+0xf0], R20 ;  /* 0x0000f01401007387 */ /* 0x0001e20000100800 */
[C---:B------:R-:W-:Y:S02]  /*0710*/  LOP3.LUT R23, R20.reuse, 0x40, RZ, 0xfc, !PT ;  /* 0x0000004014177812 */ /* 0x040fe400078efcff */
[----:B------:R-:W-:Y:S01]  /*0720*/  LOP3.LUT R22, R20, 0x60, RZ, 0xfc, !PT ;  /* 0x0000006014167812 */ /* 0x000fe200078efcff */
[----:B------:R0:W-:Y:S04]  /*0730*/  STL [R1+0xfc], R19 ;  /* 0x0000fc1301007387 */ /* 0x0001e80000100800 */
[----:B------:R0:W-:Y:S04]  /*0740*/  STL [R1+0xf8], R23 ;  /* 0x0000f81701007387 */ /* 0x0001e80000100800 */
[----:B------:R0:W-:Y:S01]  /*0750*/  STL [R1+0xf4], R22 ;  /* 0x0000f41601007387 */ /* 0x0001e20000100800 */
[----:B------:R-:W-:Y:S05]  /*0760*/  @!P0 BRA `(.L_x_2) ;  /* 0x0000ab6000008947 */ /* 0x000fea0003800000 */
[----:B------:R-:W2:Y:S01]  /*0770*/  LDL.LU R123, [R1+0x8] ;  /* 0x00000800017b7983 */ /* 0x000ea20000300800 */
[----:B------:R-:W-:Y:S01]  /*0780*/  IMAD.U32 R3, RZ, RZ, UR21 ;  /* 0x00000015ff037e24 */ /* 0x000fe2000f8e00ff */
[----:B------:R-:W-:Y:S01]  /*0790*/  ISETP.GE.AND P2, PT, R23, c[0x0][0x214], PT ;  /* 0x0000850017007a0c */ /* 0x000fe20003f46270 */
[----:B------:R-:W-:Y:S01]  /*07a0*/  IMAD.U32 R5, RZ, RZ, UR21 ;  /* 0x00000015ff057e24 */ /* 0x000fe2000f8e00ff */
[C---:B------:R-:W-:Y:S01]  /*07b0*/  ISETP.GE.AND P1, PT, R22.reuse, c[0x0][0x214], PT ;  /* 0x0000850016007a0c */ /* 0x040fe20003f26270 */
[----:B------:R-:W-:Y:S01]  /*07c0*/  IMAD.U32 R4, RZ, RZ, UR20 ;  /* 0x00000014ff047e24 */ /* 0x000fe2000f8e00ff */
[----:B------:R-:W-:Y:S01]  /*07d0*/  ISETP.GE.AND P3, PT, R19, c[0x0][0x214], PT ;  /* 0x0000850013007a0c */ /* 0x000fe20003f66270 */
[----:B------:R-:W-:Y:S01]  /*07e0*/  IMAD.MOV.U32 R5, RZ, RZ, R3 ;  /* 0x000000ffff057224 */ /* 0x000fe200078e0003 */
[----:B------:R-:W-:Y:S01]  /*07f0*/  CS2R R28, SRZ ;  /* 0x00000000001c7805 */ /* 0x000fe2000001ff00 */
[--C-:B------:R-:W-:Y:S01]  /*0800*/  IMAD R9, R23, c[0x0][0x1c0], R21.reuse ;  /* 0x0000700017097a24 */ /* 0x100fe200078e0215 */
[----:B------:R-:W-:Y:S01]  /*0810*/  CS2R R30, SRZ ;  /* 0x00000000001e7805 */ /* 0x000fe2000001ff00 */
[--C-:B------:R-:W-:Y:S01]  /*0820*/  IMAD R7, R22, c[0x0][0x1c0], R21.reuse ;  /* 0x0000700016077a24 */ /* 0x100fe200078e0215 */
[----:B------:R-:W-:Y:S01]  /*0830*/  CS2R R32, SRZ ;  /* 0x0000000000207805 */ /* 0x000fe2000001ff00 */
[----:B------:R-:W-:Y:S01]  /*0840*/  IMAD.U32 R13, RZ, RZ, UR19 ;  /* 0x00000013ff0d7e24 */ /* 0x000fe2000f8e00ff */
[----:B------:R-:W-:Y:S01]  /*0850*/  CS2R R34, SRZ ;  /* 0x0000000000227805 */ /* 0x000fe2000001ff00 */
[--C-:B------:R-:W-:Y:S01]  /*0860*/  IMAD R11, R19, c[0x0][0x1c0], R21.reuse ;  /* 0x00007000130b7a24 */ /* 0x100fe200078e0215 */
[----:B------:R-:W-:Y:S01]  /*0870*/  CS2R R24, SRZ ;  /* 0x0000000000187805 */ /* 0x000fe2000001ff00 */
[----:B------:R-:W-:Y:S01]  /*0880*/  IMAD R17, R20, c[0x0][0x1c0], R21 ;  /* 0x0000700014117a24 */ /* 0x000fe200078e0215 */
[----:B------:R-:W-:Y:S01]  /*0890*/  CS2R R26, SRZ ;  /* 0x00000000001a7805 */ /* 0x000fe2000001ff00 */
[----:B------:R-:W-:-:S02]  /*08a0*/  IMAD.U32 R3, RZ, RZ, UR19 ;  /* 0x00000013ff037e24 */ /* 0x000fc4000f8e00ff */
[----:B------:R-:W-:Y:S01]  /*08b0*/  IMAD.U32 R12, RZ, RZ, UR18 ;  /* 0x00000012ff0c7e24 */ /* 0x000fe2000f8e00ff */
[----:B------:R-:W-:Y:S01]  /*08c0*/  ISETP.GE.AND P0, PT, R20, c[0x0][0x214], PT ;  /* 0x0000850014007a0c */ /* 0x000fe20003f06270 */
[----:B------:R-:W-:-:S04]  /*08d0*/  IMAD.WIDE R8, R9, 0x2, R4 ;  /* 0x0000000209087825 */ /* 0x000fc800078e0204 */
[----:B------:R-:W-:Y:S01]  /*08e0*/  IMAD.WIDE R6, R7, 0x2, R4 ;  /* 0x0000000207067825 */ /* 0x000fe200078e0204 */
[----:B------:R1:W3:Y:S03]  /*08f0*/  @!P2 LDG.E.128 R28, [R8.64] ;  /* 0x00000028081ca981 */ /* 0x0002e6000c1e1d00 */
[----:B------:R-:W-:Y:S01]  /*0900*/  IMAD.MOV.U32 R3, RZ, RZ, R13 ;  /* 0x000000ffff037224 */ /* 0x000fe200078e000d */
[----:B------:R4:W5:Y:S01]  /*0910*/  @!P1 LDG.E.128 R32, [R6.64] ;  /* 0x0000002806209981 */ /* 0x000962000c1e1d00 */
[----:B------:R-:W-:Y:S02]  /*0920*/  IMAD.U32 R2, RZ, RZ, UR20 ;  /* 0x00000014ff027e24 */ /* 0x000fe4000f8e00ff */
[----:B------:R-:W-:-:S04]  /*0930*/  IMAD.WIDE R10, R11, 0x2, R4 ;  /* 0x000000020b0a7825 */ /* 0x000fc800078e0204 */
[----:B------:R-:W-:Y:S01]  /*0940*/  IMAD.WIDE R12, R17, 0x2, R4 ;  /* 0x00000002110c7825 */ /* 0x000fe200078e0204 */
[----:B------:R-:W-:Y:S01]  /*0950*/  CS2R R40, SRZ ;  /* 0x0000000000287805 */ /* 0x000fe2000001ff00 */
[----:B------:R-:W-:Y:S01]  /*0960*/  CS2R R42, SRZ ;  /* 0x00000000002a7805 */ /* 0x000fe2000001ff00 */
[----:B------:R-:W-:Y:S01]  /*0970*/  CS2R R44, SRZ ;  /* 0x00000000002c7805 */ /* 0x000fe2000001ff00 */
[----:B------:R-:W-:Y:S01]  /*0980*/  IMAD.U32 R2, RZ, RZ, UR18 ;  /* 0x00000012ff027e24 */ /* 0x000fe2000f8e00ff */
[----:B------:R-:W-:Y:S01]  /*0990*/  CS2R R46, SRZ ;  /* 0x00000000002e7805 */ /* 0x000fe2000001ff00 */
[--C-:B0-----:R-:W-:Y:S01]  /*09a0*/  IMAD R19, R19, c[0x0][0x1cc], R21.reuse ;  /* 0x0000730013137a24 */ /* 0x101fe200078e0215 */
[----:B------:R-:W-:Y:S01]  /*09b0*/  CS2R R48, SRZ ;  /* 0x0000000000307805 */ /* 0x000fe2000001ff00 */
[--C-:B------:R-:W-:Y:S01]  /*09c0*/  IMAD R17, R23, c[0x0][0x1cc], R21.reuse ;  /* 0x0000730017117a24 */ /* 0x100fe200078e0215 */
[----:B------:R-:W-:Y:S01]  /*09d0*/  CS2R R50, SRZ ;  /* 0x0000000000327805 */ /* 0x000fe2000001ff00 */
[--C-:B------:R-:W-:Y:S01]  /*09e0*/  IMAD R5, R22, c[0x0][0x1cc], R21.reuse ;  /* 0x0000730016057a24 */ /* 0x100fe200078e0215 */
[----:B------:R-:W5:Y:S01]  /*09f0*/  @!P3 LDG.E.128 R24, [R10.64] ;  /* 0x000000280a18b981 */ /* 0x000f62000c1e1d00 */
[----:B------:R-:W-:-:S02]  /*0a00*/  IMAD R21, R20, c[0x0][0x1cc], R21 ;  /* 0x0000730014157a24 */ /* 0x000fc400078e0215 */
[----:B-1----:R-:W-:Y:S01]  /*0a10*/  IMAD.WIDE R8, R19, 0x2, R2 ;  /* 0x0000000213087825 */ /* 0x002fe200078e0202 */
[----:B------:R-:W-:-:S03]  /*0a20*/  CS2R R22, SRZ ;  /* 0x0000000000167805 */ /* 0x000fc6000001ff00 */
[--C-:B----4-:R-:W-:Y:S01]  /*0a30*/  IMAD.WIDE R6, R17, 0x2, R2.reuse ;  /* 0x0000000211067825 */ /* 0x110fe200078e0202 */
[----:B------:R-:W-:Y:S01]  /*0a40*/  CS2R R36, SRZ ;  /* 0x0000000000247805 */ /* 0x000fe2000001ff00 */
[----:B------:R-:W-:Y:S01]  /*0a50*/  CS2R R38, SRZ ;  /* 0x0000000000267805 */ /* 0x000fe2000001ff00 */
[----:B------:R-:W4:Y:S01]  /*0a60*/  @!P3 LDG.E.128 R40, [R8.64] ;  /* 0x000000280828b981 */ /* 0x000f22000c1e1d00 */
[----:B------:R-:W-:-:S03]  /*0a70*/  IMAD.WIDE R4, R5, 0x2, R2 ;  /* 0x0000000205047825 */ /* 0x000fc600078e0202 */
[----:B------:R0:W4:Y:S01]  /*0a80*/  @!P2 LDG.E.128 R44, [R6.64] ;  /* 0x00000028062ca981 */ /* 0x000122000c1e1d00 */
[----:B------:R-:W-:Y:S02]  /*0a90*/  IMAD.WIDE R2, R21, 0x2, R2 ;  /* 0x0000000215027825 */ /* 0x000fe400078e0202 */
[----:B------:R-:W-:Y:S01]  /*0aa0*/  CS2R R20, SRZ ;  /* 0x0000000000147805 */ /* 0x000fe2000001ff00 */
[----:B------:R1:W4:Y:S04]  /*0ab0*/  @!P1 LDG.E.128 R48, [R4.64] ;  /* 0x0000002804309981 */ /* 0x000328000c1e1d00 */
[----:B------:R0:W4:Y:S04]  /*0ac0*/  @!P0 LDG.E.128 R36, [R2.64] ;  /* 0x0000002802248981 */ /* 0x000128000c1e1d00 */
[----:B------:R-:W4:Y:S01]  /*0ad0*/  @!P0 LDG.E.128 R20, [R12.64] ;  /* 0x000000280c148981 */ /* 0x000f22000c1e1d00 */
[----:B-1----:R-:W-:-:S02]  /*0ae0*/  LOP3.LUT R5, R16, 0x38, R52, 0x48, !PT ;  /* 0x0000003810057812 */ /* 0x002fc400078e4834 */
[----:B------:R-:W-:-:S05]  /*0af0*/  LOP3.LUT R4, R252, R15, RZ, 0xfc, !PT ;  /* 0x0000000ffc047212 */ /* 0x000fca00078efcff */
[----:B------:R-:W-:-:S04]  /*0b00*/  IMAD R4, R4, 0x40, R5 ;  /* 0x0000004004047824 */ /* 0x000fc800078e0205 */
[----:B------:R-:W-:Y:S01]  /*0b10*/  IMAD.SHL.U32 R17, R4, 0x2, RZ ;  /* 0x0000000204117824 */ /* 0x000fe200078e00ff */
[----:B0-----:R-:W-:Y:S01]  /*0b20*/  IADD3 R2, R18, 0x7f, RZ ;  /* 0x0000007f12027810 */ /* 0x001fe20007ffe0ff */
[C---:B------:R-:W-:Y:S01]  /*0b30*/  IMAD.SHL.U32 R7, R52.reuse, 0x2, RZ ;  /* 0x0000000234077824 */ /* 0x040fe200078e00ff */
[----:B------:R-:W-:Y:S02]  /*0b40*/  LOP3.LUT R3, R52, 0x40, RZ, 0xc0, !PT ;  /* 0x0000004034037812 */ /* 0x000fe400078ec0ff */
[----:B--2---:R-:W-:-:S04]  /*0b50*/  LOP3.LUT R123, R123, 0xfffffff7, RZ, 0xc0, !PT ;  /* 0xfffffff77b7b7812 */ /* 0x004fc800078ec0ff */
[----:B------:R-:W-:-:S04]  /*0b60*/  @P3 LOP3.LUT R123, R123, 0x8, RZ, 0xfc, !PT ;  /* 0x000000087b7b3812 */ /* 0x000fc800078efcff */
[----:B------:R-:W-:-:S04]  /*0b70*/  LOP3.LUT R123, R123, 0xfffffffb, RZ, 0xc0, !PT ;  /* 0xfffffffb7b7b7812 */ /* 0x000fc800078ec0ff */
[----:B------:R-:W-:-:S04]  /*0b80*/  @P2 LOP3.LUT R123, R123, 0x4, RZ, 0xfc, !PT ;  /* 0x000000047b7b2812 */ /* 0x000fc800078efcff */
[----:B------:R-:W-:-:S04]  /*0b90*/  LOP3.LUT R123, R123, 0xfffffffd, RZ, 0xc0, !PT ;  /* 0xfffffffd7b7b7812 */ /* 0x000fc800078ec0ff */
[----:B------:R-:W-:-:S04]  /*0ba0*/  @P1 LOP3.LUT R123, R123, 0x2, RZ, 0xfc, !PT ;  /* 0x000000027b7b1812 */ /* 0x000fc800078efcff */
[----:B------:R-:W-:Y:S02]  /*0bb0*/  LOP3.LUT R123, R123, 0xffffffef, RZ, 0xc0, !PT ;  /* 0xffffffef7b7b7812 */ /* 0x000fe400078ec0ff */
[----:B---3--:R-:W-:Y:S02]  /*0bc0*/  SEL R28, R28, RZ, !P2 ;  /* 0x000000ff1c1c7207 */ /* 0x008fe40005000000 */
[----:B------:R-:W-:Y:S02]  /*0bd0*/  SEL R29, R29, RZ, !P2 ;  /* 0x000000ff1d1d7207 */ /* 0x000fe40005000000 */
[----:B------:R-:W-:Y:S02]  /*0be0*/  SEL R30, R30, RZ, !P2 ;  /* 0x000000ff1e1e7207 */ /* 0x000fe40005000000 */
[----:B------:R-:W-:Y:S02]  /*0bf0*/  SEL R31, R31, RZ, !P2 ;  /* 0x000000ff1f1f7207 */ /* 0x000fe40005000000 */
[----:B-----5:R-:W-:-:S02]  /*0c00*/  SEL R32, R32, RZ, !P1 ;  /* 0x000000ff20207207 */ /* 0x020fc40004800000 */
[----:B------:R-:W-:Y:S02]  /*0c10*/  SEL R33, R33, RZ, !P1 ;  /* 0x000000ff21217207 */ /* 0x000fe40004800000 */
[----:B------:R-:W-:Y:S02]  /*0c20*/  SEL R34, R34, RZ, !P1 ;  /* 0x000000ff22227207 */ /* 0x000fe40004800000 */
[----:B------:R-:W-:Y:S02]  /*0c30*/  SEL R35, R35, RZ, !P1 ;  /* 0x000000ff23237207 */ /* 0x000fe40004800000 */
[----:B------:R-:W-:Y:S02]  /*0c40*/  @P0 LOP3.LUT R123, R123, 0x10, RZ, 0xfc, !PT ;  /* 0x000000107b7b0812 */ /* 0x000fe400078efcff */
[----:B------:R-:W-:Y:S02]  /*0c50*/  SEL R24, R24, RZ, !P3 ;  /* 0x000000ff18187207 */ /* 0x000fe40005800000 */
[----:B------:R-:W-:-:S02]  /*0c60*/  SEL R25, R25, RZ, !P3 ;  /* 0x000000ff19197207 */ /* 0x000fc40005800000 */
[----:B------:R-:W-:Y:S02]  /*0c70*/  SEL R26, R26, RZ, !P3 ;  /* 0x000000ff1a1a7207 */ /* 0x000fe40005800000 */
[----:B------:R-:W-:Y:S02]  /*0c80*/  SEL R27, R27, RZ, !P3 ;  /* 0x000000ff1b1b7207 */ /* 0x000fe40005800000 */
[----:B----4-:R-:W-:Y:S02]  /*0c90*/  SEL R40, R40, RZ, !P3 ;  /* 0x000000ff28287207 */ /* 0x010fe40005800000 */
[----:B------:R-:W-:Y:S02]  /*0ca0*/  SEL R41, R41, RZ, !P3 ;  /* 0x000000ff29297207 */ /* 0x000fe40005800000 */
[----:B------:R-:W-:Y:S02]  /*0cb0*/  SEL R42, R42, RZ, !P3 ;  /* 0x000000ff2a2a7207 */ /* 0x000fe40005800000 */
[----:B------:R-:W-:Y:S01]  /*0cc0*/  SEL R43, R43, RZ, !P3 ;  /* 0x000000ff2b2b7207 */ /* 0x000fe20005800000 */
[----:B------:R0:W-:Y:S01]  /*0cd0*/  STS.128 [R17+0x1000], R24 ;  /* 0x0010001811007388 */ /* 0x0001e20000000c00 */
[----:B------:R-:W-:-:S02]  /*0ce0*/  SEL R8, R44, RZ, !P2 ;  /* 0x000000ff2c087207 */ /* 0x000fc40005000000 */
[----:B------:R-:W-:Y:S02]  /*0cf0*/  SEL R9, R45, RZ, !P2 ;  /* 0x000000ff2d097207 */ /* 0x000fe40005000000 */
[----:B------:R-:W-:Y:S02]  /*0d00*/  SEL R10, R46, RZ, !P2 ;  /* 0x000000ff2e0a7207 */ /* 0x000fe40005000000 */
[----:B------:R-:W-:Y:S01]  /*0d10*/  SEL R11, R47, RZ, !P2 ;  /* 0x000000ff2f0b7207 */ /* 0x000fe20005000000 */
[----:B------:R0:W-:Y:S01]  /*0d20*/  STS.128 [R17+0x2000], R28 ;  /* 0x0020001c11007388 */ /* 0x0001e20000000c00 */
[----:B------:R-:W-:Y:S02]  /*0d30*/  SEL R48, R48, RZ, !P1 ;  /* 0x000000ff30307207 */ /* 0x000fe40004800000 */
[----:B------:R-:W-:Y:S02]  /*0d40*/  SEL R49, R49, RZ, !P1 ;  /* 0x000000ff31317207 */ /* 0x000fe40004800000 */
[----:B------:R-:W-:-:S02]  /*0d50*/  SEL R50, R50, RZ, !P1 ;  /* 0x000000ff32327207 */ /* 0x000fc40004800000 */
[----:B------:R-:W-:Y:S01]  /*0d60*/  SEL R51, R51, RZ, !P1 ;  /* 0x000000ff33337207 */ /* 0x000fe20004800000 */
[----:B------:R0:W-:Y:S01]  /*0d70*/  STS.128 [R17+0x3000], R32 ;  /* 0x0030002011007388 */ /* 0x0001e20000000c00 */
[----:B------:R-:W-:Y:S02]  /*0d80*/  SEL R20, R20, RZ, !P0 ;  /* 0x000000ff14147207 */ /* 0x000fe40004000000 */
        /* <DEDUP_REMOVED lines=8> */
[----:B------:R0:W-:Y:S04]  /*0e10*/  STS.128 [R17+0x6000], R8 ;  /* 0x0060000811007388 */ /* 0x0001e80000000c00 */
[----:B------:R0:W-:Y:S04]  /*0e20*/  STS.128 [R17+0x7000], R48 ;  /* 0x0070003011007388 */ /* 0x0001e80000000c00 */
[----:B------:R0:W-:Y:S04]  /*0e30*/  STL [R1+0x8], R123 ;  /* 0x0000087b01007387 */ /* 0x0001e80000100800 */
[----:B------:R0:W-:Y:S04]  /*0e40*/  STS.128 [R17], R20 ;  /* 0x0000001411007388 */ /* 0x0001e80000000c00 */
[----:B------:R0:W-:Y:S04]  /*0e50*/  STL [R1], R17 ;  /* 0x0000001101007387 */ /* 0x0001e80000100800 */
[----:B------:R0:W-:Y:S01]  /*0e60*/  STS.128 [R17+0x4000], R36 ;  /* 0x0040002411007388 */ /* 0x0001e20000000c00 */
[----:B------:R-:W-:-:S02]  /*0e70*/  ISETP.GT.AND P0, PT, R2, 0x7f, PT ;  /* 0x0000007f0200780c */ /* 0x000fc40003f04270 */
[----:B------:R-:W-:Y:S02]  /*0e80*/  LOP3.LUT R2, R52, 0x20, RZ, 0xc0, !PT ;  /* 0x0000002034027812 */ /* 0x000fe400078ec0ff */
[----:B------:R-:W-:-:S09]  /*0e90*/  LOP3.LUT R44, R7, 0x6, RZ, 0xc0, !PT ;  /* 0x00000006072c7812 */ /* 0x000fd200078ec0ff */
[----:B------:R-:W-:Y:S05]  /*0ea0*/  @P0 BRA `(.L_x_3) ;  /* 0x0000047000000947 */ /* 0x000fea0003800000 */
[----:B------:R-:W-:Y:S01]  /*0eb0*/  IMAD.SHL.U32 R2, R52, 0x10, RZ ;  /* 0x0000001034027824 */ /* 0x000fe200078e00ff */
[--C-:B------:R-:W-:Y:S01]  /*0ec0*/  LOP3.LUT R3, R3, 0x80, R52.reuse, 0xf8, !PT ;  /* 0x0000008003037812 */ /* 0x100fe200078ef834 */
[----:B0-----:R-:W-:Y:S01]  /*0ed0*/  CS2R R40, SRZ ;  /* 0x0000000000287805 */ /* 0x001fe2000001ff00 */
[----:B------:R-:W-:Y:S01]  /*0ee0*/  CS2R R42, SRZ ;  /* 0x00000000002a7805 */ /* 0x000fe2000001ff00 */
[----:B------:R-:W-:Y:S01]  /*0ef0*/  CS2R R36, SRZ ;  /* 0x0000000000247805 */ /* 0x000fe2000001ff00 */
[----:B------:R-:W-:Y:S01]  /*0f00*/  LOP3.LUT R3, R3, 0x20, R52, 0xf8, !PT ;  /* 0x0000002003037812 */ /* 0x000fe200078ef834 */
[----:B------:R-:W-:Y:S01]  /*0f10*/  CS2R R38, SRZ ;  /* 0x0000000000267805 */ /* 0x000fe2000001ff00 */
[----:B------:R-:W-:Y:S01]  /*0f20*/  LOP3.LUT R2, R2, 0x1c0, RZ, 0xc0, !PT ;  /* 0x000001c002027812 */ /* 0x000fe200078ec0ff */
[----:B------:R-:W-:Y:S01]  /*0f30*/  CS2R R32, SRZ ;  /* 0x0000000000207805 */ /* 0x000fe2000001ff00 */
[----:B------:R-:W-:Y:S01]  /*0f40*/  CS2R R34, SRZ ;  /* 0x0000000000227805 */ /* 0x000fe2000001ff00 */
[----:B------:R-:W-:Y:S01]  /*0f50*/  CS2R R28, SRZ ;  /* 0x00000000001c7805 */ /* 0x000fe2000001ff00 */
[----:B------:R-:W-:Y:S01]  /*0f60*/  CS2R R30, SRZ ;  /* 0x00000000001e7805 */ /* 0x000fe2000001ff00 */
[----:B------:R-:W-:Y:S01]  /*0f70*/  IMAD R4, R3, 0x20, R2 ;  /* 0x0000002003047824 */ /* 0x000fe200078e0202 */
[----:B------:R-:W-:Y:S01]  /*0f80*/  CS2R R24, SRZ ;  /* 0x0000000000187805 */ /* 0x000fe2000001ff00 */
[----:B------:R-:W-:Y:S01]  /*0f90*/  CS2R R26, SRZ ;  /* 0x00000000001a7805 */ /* 0x000fe2000001ff00 */
[----:B------:R-:W-:Y:S01]  /*0fa0*/  CS2R R20, SRZ ;  /* 0x0000000000147805 */ /* 0x000fe2000001ff00 */
[----:B------:R-:W-:Y:S01]  /*0fb0*/  CS2R R22, SRZ ;  /* 0x0000000000167805 */ /* 0x000fe2000001ff00 */
[----:B------:R0:W-:Y:S01]  /*0fc0*/  STL [R1+0xec], R4 ;  /* 0x0000ec0401007387 */ /* 0x0001e20000100800 */
[----:B------:R-:W-:Y:S01]  /*0fd0*/  CS2R R16, SRZ ;  /* 0x0000000000107805 */ /* 0x000fe2000001ff00 */
        /* <DEDUP_REMOVED lines=8> */
[----:B0-----:R-:W-:Y:S01]  /*1060*/  LOP3.LUT R4, R4, 0x6, R7, 0xf8, !PT ;  /* 0x0000000604047812 */ /* 0x001fe200078ef807 */
[----:B------:R-:W-:Y:S01]  /*1070*/  CS2R R82, SRZ ;  /* 0x0000000000527805 */ /* 0x000fe2000001ff00 */
[----:B------:R-:W-:Y:S01]  /*1080*/  CS2R R176, SRZ ;  /* 0x0000000000b07805 */ /* 0x000fe2000001ff00 */
[----:B------:R-:W-:Y:S01]  /*1090*/  CS2R R178, SRZ ;  /* 0x0000000000b27805 */ /* 0x000fe2000001ff00 */
[C---:B------:R-:W-:Y:S01]  /*10a0*/  LOP3.LUT R5, R4.reuse, 0x200, RZ, 0x3c, !PT ;  /* 0x0000020004057812 */ /* 0x040fe200078e3cff */
[----:B------:R-:W-:Y:S01]  /*10b0*/  STL [R1+0x14], R4 ;  /* 0x0000140401007387 */ /* 0x000fe20000100800 */
[C---:B------:R-:W-:Y:S01]  /*10c0*/  LOP3.LUT R3, R4.reuse, 0x8, RZ, 0xfc, !PT ;  /* 0x0000000804037812 */ /* 0x040fe200078efcff */
[----:B------:R-:W-:Y:S01]  /*10d0*/  CS2R R84, SRZ ;  /* 0x0000000000547805 */ /* 0x000fe2000001ff00 */
[C---:B------:R-:W-:Y:S01]  /*10e0*/  LOP3.LUT R2, R4.reuse, 0x208, RZ, 0x3c, !PT ;  /* 0x0000020804027812 */ /* 0x040fe200078e3cff */
[----:B------:R0:W-:Y:S01]  /*10f0*/  STL [R1+0x11c], R5 ;  /* 0x00011c0501007387 */ /* 0x0001e20000100800 */
[----:B------:R-:W-:Y:S01]  /*1100*/  CS2R R86, SRZ ;  /* 0x0000000000567805 */ /* 0x000fe2000001ff00 */
[----:B------:R-:W-:Y:S01]  /*1110*/  CS2R R180, SRZ ;  /* 0x0000000000b47805 */ /* 0x000fe2000001ff00 */
[----:B------:R-:W-:Y:S01]  /*1120*/  CS2R R182, SRZ ;  /* 0x0000000000b67805 */ /* 0x000fe2000001ff00 */
[----:B------:R1:W-:Y:S01]  /*1130*/  STL [R1+0x138], R3 ;  /* 0x0001380301007387 */ /* 0x0003e20000100800 */
[----:B------:R-:W-:Y:S01]  /*1140*/  CS2R R88, SRZ ;  /* 0x0000000000587805 */ /* 0x000fe2000001ff00 */
[----:B------:R-:W-:Y:S01]  /*1150*/  CS2R R90, SRZ ;  /* 0x00000000005a7805 */ /* 0x000fe2000001ff00 */
[----:B------:R-:W-:Y:S01]  /*1160*/  CS2R R172, SRZ ;  /* 0x0000000000ac7805 */ /* 0x000fe2000001ff00 */
[----:B------:R2:W-:Y:S01]  /*1170*/  STL [R1+0x118], R2 ;  /* 0x0001180201007387 */ /* 0x0005e20000100800 */
[----:B------:R-:W-:Y:S01]  /*1180*/  CS2R R174, SRZ ;  /* 0x0000000000ae7805 */ /* 0x000fe2000001ff00 */
[----:B0-----:R-:W-:-:S02]  /*1190*/  LOP3.LUT R5, R4, 0x10, RZ, 0xfc, !PT ;  /* 0x0000001004057812 */ /* 0x001fc400078efcff */
[----:B-1----:R-:W-:-:S03]  /*11a0*/  LOP3.LUT R3, R4, 0x210, RZ, 0x3c, !PT ;  /* 0x0000021004037812 */ /* 0x002fc600078e3cff */
[----:B------:R0:W-:Y:S01]  /*11b0*/  STL [R1+0x134], R5 ;  /* 0x0001340501007387 */ /* 0x0001e20000100800 */
[----:B--2---:R-:W-:-:S03]  /*11c0*/  LOP3.LUT R2, R4, 0x18, RZ, 0xfc, !PT ;  /* 0x0000001804027812 */ /* 0x004fc600078efcff */
[----:B------:R1:W-:Y:S04]  /*11d0*/  STL [R1+0x114], R3 ;  /* 0x0001140301007387 */ /* 0x0003e80000100800 */
[----:B------:R2:W-:Y:S01]  /*11e0*/  STL [R1+0x130], R2 ;  /* 0x0001300201007387 */ /* 0x0005e20000100800 */
[C---:B0-----:R-:W-:Y:S02]  /*11f0*/  LOP3.LUT R5, R4.reuse, 0x218, RZ, 0x3c, !PT ;  /* 0x0000021804057812 */ /* 0x041fe400078e3cff */
        /* <DEDUP_REMOVED lines=14> */
[----:B--2---:R-:W-:-:S05]  /*12e0*/  LOP3.LUT R2, R4, 0x238, RZ, 0x3c, !PT ;  /* 0x0000023804027812 */ /* 0x004fca00078e3cff */
[----:B------:R0:W-:Y:S04]  /*12f0*/  STL [R1+0x100], R2 ;  /* 0x0001000201007387 */ /* 0x0001e80000100800 */
[----:B------:R0:W-:Y:S01]  /*1300*/  STL [R1+0x120], R3 ;  /* 0x0001200301007387 */ /* 0x0001e20000100800 */
[----:B------:R-:W-:Y:S05]  /*1310*/  BRA `(.L_x_4) ;  /* 0x0000926000007947 */ /* 0x000fea0003800000 */
.L_x_3:
[----:B0-----:R-:W-:Y:S01]  /*1320*/  SHF.R.U32.HI R9, RZ, 0x1, R14 ;  /* 0x00000001ff097819 */ /* 0x001fe2000001160e */
[----:B------:R-:W-:Y:S01]  /*1330*/  IMAD.U32 R57, RZ, RZ, UR5 ;  /* 0x00000005ff397e24 */ /* 0x000fe2000f8e00ff */
[----:B------:R-:W-:Y:S01]  /*1340*/  SHF.R.U32.HI R6, RZ, 0x2, R52 ;  /* 0x00000002ff067819 */ /* 0x000fe20000011634 */
[----:B------:R-:W-:Y:S01]  /*1350*/  IMAD.IADD R252, R252, 0x1, R15 ;  /* 0x00000001fcfc7824 */ /* 0x000fe200078e020f */
[----:B------:R-:W-:Y:S01]  /*1360*/  SHF.R.U32.HI R4, RZ, 0x1, R3 ;  /* 0x00000001ff047819 */ /* 0x000fe20000011603 */
[----:B------:R-:W-:Y:S01]  /*1370*/  IMAD.SHL.U32 R51, R52, 0x4, RZ ;  /* 0x0000000434337824 */ /* 0x000fe200078e00ff */
[----:B------:R-:W-:Y:S01]  /*1380*/  SHF.R.U32.HI R5, RZ, 0x1, R2 ;  /* 0x00000001ff057819 */ /* 0x000fe20000011602 */
[----:B------:R-:W-:Y:S01]  /*1390*/  CS2R R76, SRZ ;  /* 0x00000000004c7805 */ /* 0x000fe2000001ff00 */
[----:B------:R-:W-:Y:S01]  /*13a0*/  SGXT.U32 R2, R6, 0x3 ;  /* 0x000000030602781a */ /* 0x000fe20000000000 */
[----:B------:R-:W-:Y:S01]  /*13b0*/  IMAD.IADD R6, R4, 0x1, R9 ;  /* 0x0000000104067824 */ /* 0x000fe200078e0209 */
[-C--:B------:R-:W-:Y:S01]  /*13c0*/  IADD3 R11, R5, R9.reuse, R4 ;  /* 0x00000009050b7210 */ /* 0x080fe20007ffe004 */
[----:B------:R-:W-:Y:S01]  /*13d0*/  CS2R R78, SRZ ;  /* 0x00000000004e7805 */ /* 0x000fe2000001ff00 */
[C-C-:B------:R-:W-:Y:S01]  /*13e0*/  LOP3.LUT R8, R57.reuse, 0x58, R44.reuse, 0xfe, !PT ;  /* 0x0000005839087812 */ /* 0x140fe200078efe2c */
[----:B------:R-:W-:Y:S01]  /*13f0*/  CS2R R224, SRZ ;  /* 0x0000000000e07805 */ /* 0x000fe2000001ff00 */
[-CC-:B------:R-:W-:Y:S01]  /*1400*/  LOP3.LUT R50, R6, R2.reuse, R5.reuse, 0xfe, !PT ;  /* 0x0000000206327212 */ /* 0x180fe200078efe05 */
[----:B------:R-:W-:Y:S01]  /*1410*/  CS2R R226, SRZ ;  /* 0x0000000000e27805 */ /* 0x000fe2000001ff00 */
[----:B------:R-:W-:Y:S01]  /*1420*/  LOP3.LUT R6, R4, R2, R5, 0xfe, !PT ;  /* 0x0000000204067212 */ /* 0x000fe200078efe05 */
[----:B------:R-:W-:Y:S01]  /*1430*/  IMAD.IADD R2, R2, 0x1, R11 ;  /* 0x0000000102027824 */ /* 0x000fe200078e020b */
[C-C-:B------:R-:W-:Y:S01]  /*1440*/  LOP3.LUT R5, R57.reuse, 0x68, R44.reuse, 0xfe, !PT ;  /* 0x0000006839057812 */ /* 0x140fe200078efe2c */
[----:B------:R-:W-:Y:S01]  /*1450*/  IMAD.SHL.U32 R50, R50, 0x80, RZ ;  /* 0x0000008032327824 */ /* 0x000fe200078e00ff */
[----:B------:R-:W-:Y:S01]  /*1460*/  LOP3.LUT R4, R57, 0x78, R44, 0xfe, !PT ;  /* 0x0000007839047812 */ /* 0x000fe200078efe2c */
[----:B------:R-:W-:Y:S01]  /*1470*/  CS2R R80, SRZ ;  /* 0x0000000000507805 */ /* 0x000fe2000001ff00 */
[----:B------:R0:W-:Y:S01]  /*1480*/  STL [R1+0x18], R2 ;  /* 0x0000180201007387 */ /* 0x0001e20000100800 */
[----:B------:R-:W-:Y:S01]  /*1490*/  ISETP.GE.AND P1, PT, R5, c[0x0][0x214], PT ;  /* 0x0000850005007a0c */ /* 0x000fe20003f26270 */
[----:B------:R-:W-:Y:S01]  /*14a0*/  IMAD.SHL.U32 R5, R52, 0x10, RZ ;  /* 0x0000001034057824 */ /* 0x000fe200078e00ff */
[--C-:B------:R-:W-:Y:S01]  /*14b0*/  LOP3.LUT R11, R3, 0x80, R52.reuse, 0xf8, !PT ;  /* 0x00000080030b7812 */ /* 0x100fe200078ef834 */
[----:B------:R-:W-:Y:S01]  /*14c0*/  CS2R R82, SRZ ;  /* 0x0000000000527805 */ /* 0x000fe2000001ff00 */
[----:B------:R-:W-:Y:S01]  /*14d0*/  ISETP.GE.AND P2, PT, R4, c[0x0][0x214], PT ;  /* 0x0000850004007a0c */ /* 0x000fe20003f46270 */
[----:B------:R-:W-:Y:S01]  /*14e0*/  CS2R R176, SRZ ;  /* 0x0000000000b07805 */ /* 0x000fe2000001ff00 */
[--C-:B------:R-:W-:Y:S01]  /*14f0*/  SHF.R.U32.HI R3, RZ, 0x4, R52.reuse ;  /* 0x00000004ff037819 */ /* 0x100fe20000011634 */
[----:B------:R-:W-:Y:S01]  /*1500*/  CS2R R178, SRZ ;  /* 0x0000000000b27805 */ /* 0x000fe2000001ff00 */
[----:B------:R-:W-:Y:S01]  /*1510*/  ISETP.GE.AND P0, PT, R8, c[0x0][0x214], PT ;  /* 0x0000850008007a0c */ /* 0x000fe20003f06270 */
[----:B------:R-:W-:Y:S01]  /*1520*/  CS2R R84, SRZ ;  /* 0x0000000000547805 */ /* 0x000fe2000001ff00 */
[--C-:B0-----:R-:W-:Y:S01]  /*1530*/  SHF.R.U32.HI R2, RZ, 0x3, R52.reuse ;  /* 0x00000003ff027819 */ /* 0x101fe20000011634 */
[----:B------:R-:W-:Y:S01]  /*1540*/  CS2R R86, SRZ ;  /* 0x0000000000567805 */ /* 0x000fe2000001ff00 */
[----:B------:R-:W-:Y:S01]  /*1550*/  LOP3.LUT R8, R11, 0x20, R52, 0xf8, !PT ;  /* 0x000000200b087812 */ /* 0x000fe200078ef834 */
[----:B------:R-:W-:Y:S01]  /*1560*/  CS2R R180, SRZ ;  /* 0x0000000000b47805 */ /* 0x000fe2000001ff00 */
[----:B------:R-:W-:Y:S01]  /*1570*/  LOP3.LUT R4, R2, 0x1, RZ, 0xc0, !PT ;  /* 0x0000000102047812 */ /* 0x000fe200078ec0ff */
[----:B------:R-:W-:Y:S01]  /*1580*/  CS2R R182, SRZ ;  /* 0x0000000000b67805 */ /* 0x000fe2000001ff00 */
[----:B------:R-:W-:Y:S01]  /*1590*/  LOP3.LUT R11, R3, 0x1, RZ, 0xc0, !PT ;  /* 0x00000001030b7812 */ /* 0x000fe200078ec0ff */
[----:B------:R-:W-:Y:S01]  /*15a0*/  CS2R R88, SRZ ;  /* 0x0000000000587805 */ /* 0x000fe2000001ff00 */
[----:B------:R-:W-:Y:S01]  /*15b0*/  LOP3.LUT R5, R5, 0x1c0, RZ, 0xc0, !PT ;  /* 0x000001c005057812 */ /* 0x000fe200078ec0ff */
[----:B------:R-:W-:Y:S01]  /*15c0*/  CS2R R90, SRZ ;  /* 0x00000000005a7805 */ /* 0x000fe2000001ff00 */
[----:B------:R-:W-:Y:S01]  /*15d0*/  LOP3.LUT R2, R52, 0x7, RZ, 0xc0, !PT ;  /* 0x0000000734027812 */ /* 0x000fe200078ec0ff */
[----:B------:R-:W-:Y:S01]  /*15e0*/  CS2R R172, SRZ ;  /* 0x0000000000ac7805 */ /* 0x000fe2000001ff00 */
[----:B------:R-:W-:Y:S01]  /*15f0*/  LOP3.LUT R3, R4, 0xe, R3, 0xf8, !PT ;  /* 0x0000000e04037812 */ /* 0x000fe200078ef803 */
[----:B------:R-:W-:Y:S01]  /*1600*/  IMAD R132, R8, 0x20, R5 ;  /* 0x0000002008847824 */ /* 0x000fe200078e0205 */
[----:B------:R-:W-:Y:S01]  /*1610*/  LOP3.LUT R59, R6, R9, RZ, 0xfc, !PT ;  /* 0x00000009063b7212 */ /* 0x000fe200078efcff */
[----:B------:R-:W-:Y:S01]  /*1620*/  IMAD R5, R11, 0x8, R2 ;  /* 0x000000080b057824 */ /* 0x000fe200078e0202 */
[C---:B------:R-:W-:Y:S01]  /*1630*/  LOP3.LUT R6, R3.reuse, 0x7, R52, 0x78, !PT ;  /* 0x0000000703067812 */ /* 0x040fe200078e7834 */
[----:B------:R-:W-:Y:S01]  /*1640*/  IMAD R16, R3, 0x8, R2 ;  /* 0x0000000803107824 */ /* 0x000fe200078e0202 */
[C---:B------:R-:W-:Y:S01]  /*1650*/  LOP3.LUT R3, R4.reuse, 0x4, RZ, 0xfc, !PT ;  /* 0x0000000404037812 */ /* 0x040fe200078efcff */
[----:B------:R-:W-:Y:S01]  /*1660*/  STL [R1+0xec], R132 ;  /* 0x0000ec8401007387 */ /* 0x000fe20000100800 */
[C---:B------:R-:W-:Y:S01]  /*1670*/  LOP3.LUT R9, R4.reuse, 0x6, RZ, 0xfc, !PT ;  /* 0x0000000604097812 */ /* 0x040fe200078efcff */
[----:B------:R-:W-:Y:S01]  /*1680*/  IMAD R6, R5, 0x10, R6 ;  /* 0x0000001005067824 */ /* 0x000fe200078e0206 */
[--C-:B------:R-:W-:Y:S01]  /*1690*/  LOP3.LUT R8, R3, 0x7, R52.reuse, 0x78, !PT ;  /* 0x0000000703087812 */ /* 0x100fe200078e7834 */
[----:B------:R-:W-:Y:S01]  /*16a0*/  IMAD.SHL.U32 R5, R5, 0x80, RZ ;  /* 0x0000008005057824 */ /* 0x000fe200078e00ff */
[----:B------:R-:W-:Y:S01]  /*16b0*/  LOP3.LUT R2, R4, 0x2, RZ, 0xfc, !PT ;  /* 0x0000000204027812 */ /* 0x000fe200078efcff */
[----:B------:R-:W-:Y:S01]  /*16c0*/  CS2R R174, SRZ ;  /* 0x0000000000ae7805 */ /* 0x000fe2000001ff00 */
[--C-:B------:R-:W-:Y:S01]  /*16d0*/  LOP3.LUT R10, R9, 0x7, R52.reuse, 0x78, !PT ;  /* 0x00000007090a7812 */ /* 0x100fe200078e7834 */
[--C-:B------:R-:W-:Y:S01]  /*16e0*/  IMAD R3, R8, 0x10, R5.reuse ;  /* 0x0000001008037824 */ /* 0x100fe200078e0205 */
[--C-:B------:R-:W-:Y:S01]  /*16f0*/  SHF.R.U32.HI R9, RZ, 0x2, R52.reuse ;  /* 0x00000002ff097819 */ /* 0x100fe20000011634 */
[----:B------:R-:W-:Y:S01]  /*1700*/  IMAD.SHL.U32 R8, R52, 0x40, RZ ;  /* 0x0000004034087824 */ /* 0x000fe200078e00ff */
[--C-:B------:R-:W-:Y:S01]  /*1710*/  LOP3.LUT R2, R2, 0x7, R52.reuse, 0x78, !PT ;  /* 0x0000000702027812 */ /* 0x100fe200078e7834 */
[----:B------:R-:W-:Y:S01]  /*1720*/  CS2R R40, SRZ ;  /* 0x0000000000287805 */ /* 0x000fe2000001ff00 */
[--C-:B------:R-:W-:Y:S01]  /*1730*/  LOP3.LUT R4, R4, 0x7, R52.reuse, 0x78, !PT ;  /* 0x0000000704047812 */ /* 0x100fe200078e7834 */
[----:B------:R-:W-:Y:S01]  /*1740*/  CS2R R42, SRZ ;  /* 0x00000000002a7805 */ /* 0x000fe2000001ff00 */
[----:B------:R-:W-:Y:S01]  /*1750*/  LOP3.LUT R13, R8, 0x3c0, RZ, 0xc0, !PT ;  /* 0x000003c0080d7812 */ /* 0x000fe200078ec0ff */
[--C-:B------:R-:W-:Y:S01]  /*1760*/  IMAD R2, R2, 0x10, R5.reuse ;  /* 0x0000001002027824 */ /* 0x100fe200078e0205 */
[----:B------:R-:W-:Y:S01]  /*1770*/  LOP3.LUT R15, R9, 0x3c, RZ, 0xc0, !PT ;  /* 0x0000003c090f7812 */ /* 0x000fe200078ec0ff */
[--C-:B------:R-:W-:Y:S01]  /*1780*/  IMAD R4, R4, 0x10, R5.reuse ;  /* 0x0000001004047824 */ /* 0x100fe200078e0205 */
[C---:B------:R-:W-:Y:S01]  /*1790*/  LOP3.LUT R9, R11.reuse, 0x2, RZ, 0xfc, !PT ;  /* 0x000000020b097812 */ /* 0x040fe200078efcff */
[----:B------:R-:W-:Y:S01]  /*17a0*/  IMAD R5, R10, 0x10, R5 ;  /* 0x000000100a057824 */ /* 0x000fe200078e0205 */
[C---:B------:R-:W-:Y:S01]  /*17b0*/  LOP3.LUT R12, R11.reuse, 0x4, RZ, 0xfc, !PT ;  /* 0x000000040b0c7812 */ /* 0x040fe200078efcff */
[----:B------:R-:W-:Y:S01]  /*17c0*/  CS2R R36, SRZ ;  /* 0x0000000000247805 */ /* 0x000fe2000001ff00 */
[C-C-:B------:R-:W-:Y:S01]  /*17d0*/  LOP3.LUT R8, R11.reuse, 0x7, R52.reuse, 0x78, !PT ;  /* 0x000000070b087812 */ /* 0x140fe200078e7834 */
[----:B------:R-:W-:Y:S01]  /*17e0*/  CS2R R38, SRZ ;  /* 0x0000000000267805 */ /* 0x000fe2000001ff00 */
[----:B------:R-:W-:Y:S01]  /*17f0*/  LOP3.LUT R11, R11, 0x6, RZ, 0xfc, !PT ;  /* 0x000000060b0b7812 */ /* 0x000fe200078efcff */
[----:B------:R-:W-:Y:S01]  /*1800*/  CS2R R32, SRZ ;  /* 0x0000000000207805 */ /* 0x000fe2000001ff00 */
[--C-:B------:R-:W-:Y:S01]  /*1810*/  LOP3.LUT R10, R9, 0x7, R52.reuse, 0x78, !PT ;  /* 0x00000007090a7812 */ /* 0x100fe200078e7834 */
[----:B------:R-:W-:Y:S01]  /*1820*/  IMAD.SHL.U32 R8, R8, 0x8, RZ ;  /* 0x0000000808087824 */ /* 0x000fe200078e00ff */
[--C-:B------:R-:W-:Y:S01]  /*1830*/  LOP3.LUT R12, R12, 0x7, R52.reuse, 0x78, !PT ;  /* 0x000000070c0c7812 */ /* 0x100fe200078e7834 */
[----:B------:R-:W-:Y:S01]  /*1840*/  IMAD.SHL.U32 R9, R16, 0x40, RZ ;  /* 0x0000004010097824 */ /* 0x000fe200078e00ff */
[----:B------:R-:W-:Y:S01]  /*1850*/  LOP3.LUT R11, R11, 0x7, R52, 0x78, !PT ;  /* 0x000000070b0b7812 */ /* 0x000fe200078e7834 */
[----:B------:R-:W-:Y:S01]  /*1860*/  IMAD.SHL.U32 R10, R10, 0x8, RZ ;  /* 0x000000080a0a7824 */ /* 0x000fe200078e00ff */
[----:B------:R-:W-:Y:S01]  /*1870*/  LOP3.LUT R0, R0, 0x7fffffff, RZ, 0xc0, !PT ;  /* 0x7fffffff00007812 */ /* 0x000fe200078ec0ff */
[----:B------:R-:W-:Y:S01]  /*1880*/  IMAD.SHL.U32 R12, R12, 0x8, RZ ;  /* 0x000000080c0c7824 */ /* 0x000fe200078e00ff */
[----:B------:R-:W-:Y:S01]  /*1890*/  LOP3.LUT R14, R51, 0x3fc, RZ, 0xc0, !PT ;  /* 0x000003fc330e7812 */ /* 0x000fe200078ec0ff */
[----:B------:R-:W-:Y:S01]  /*18a0*/  IMAD.SHL.U32 R46, R11, 0x8, RZ ;  /* 0x000000080b2e7824 */ /* 0x000fe200078e00ff */
[-C--:B------:R-:W-:Y:S01]  /*18b0*/  LOP3.LUT R49, R8, R13.reuse, RZ, 0xfc, !PT ;  /* 0x0000000d08317212 */ /* 0x080fe200078efcff */
[C---:B------:R-:W-:Y:S01]  /*18c0*/  IMAD.IADD R48, R9.reuse, 0x1, R8 ;  /* 0x0000000109307824 */ /* 0x040fe200078e0208 */
[----:B------:R-:W-:Y:S01]  /*18d0*/  @P2 LOP3.LUT R0, R0, 0x80000000, RZ, 0xfc, !PT ;  /* 0x8000000000002812 */ /* 0x000fe200078efcff */
[C---:B------:R-:W-:Y:S01]  /*18e0*/  IMAD.IADD R47, R9.reuse, 0x1, R10 ;  /* 0x00000001092f7824 */ /* 0x040fe200078e020a */
[-C--:B------:R-:W-:Y:S01]  /*18f0*/  LOP3.LUT R10, R10, R13.reuse, RZ, 0xfc, !PT ;  /* 0x0000000d0a0a7212 */ /* 0x080fe200078efcff */
[C---:B------:R-:W-:Y:S01]  /*1900*/  IMAD.IADD R8, R9.reuse, 0x1, R12 ;  /* 0x0000000109087824 */ /* 0x040fe200078e020c */
[-C--:B------:R-:W-:Y:S01]  /*1910*/  LOP3.LUT R45, R12, R13.reuse, RZ, 0xfc, !PT ;  /* 0x0000000d0c2d7212 */ /* 0x080fe200078efcff */
[----:B------:R-:W-:Y:S01]  /*1920*/  IMAD.IADD R9, R9, 0x1, R46 ;  /* 0x0000000109097824 */ /* 0x000fe200078e022e */
[----:B------:R-:W-:Y:S01]  /*1930*/  LOP3.LUT R46, R46, R13, RZ, 0xfc, !PT ;  /* 0x0000000d2e2e7212 */ /* 0x000fe200078efcff */
[C---:B------:R-:W-:Y:S01]  /*1940*/  IMAD.IADD R13, R14.reuse, 0x1, R15 ;  /* 0x000000010e0d7824 */ /* 0x040fe200078e020f */
[----:B------:R-:W-:Y:S01]  /*1950*/  LOP3.LUT R11, R14, 0x400, RZ, 0xfc, !PT ;  /* 0x000004000e0b7812 */ /* 0x000fe200078efcff */
[----:B------:R-:W-:Y:S01]  /*1960*/  IMAD.SHL.U32 R48, R48, 0x2, RZ ;  /* 0x0000000230307824 */ /* 0x000fe200078e00ff */
[----:B------:R-:W-:Y:S01]  /*1970*/  LOP3.LUT R0, R0, 0xf7ffffff, RZ, 0xc0, !PT ;  /* 0xf7ffffff00007812 */ /* 0x000fe200078ec0ff */
[----:B------:R-:W-:Y:S01]  /*1980*/  IMAD.SHL.U32 R47, R47, 0x2, RZ ;  /* 0x000000022f2f7824 */ /* 0x000fe200078e00ff */
[----:B------:R-:W-:Y:S01]  /*1990*/  LOP3.LUT R12, R14, 0x800, RZ, 0xfc, !PT ;  /* 0x000008000e0c7812 */ /* 0x000fe200078efcff */
[----:B------:R0:W-:Y:S01]  /*19a0*/  STL [R1+0x68], R13 ;  /* 0x0000680d01007387 */ /* 0x0001e20000100800 */
[----:B------:R-:W-:Y:S01]  /*19b0*/  SHF.R.U32.HI R11, RZ, 0x4, R11 ;  /* 0x00000004ff0b7819 */ /* 0x000fe2000001160b */
[----:B------:R-:W-:Y:S01]  /*19c0*/  IMAD.SHL.U32 R8, R8, 0x2, RZ ;  /* 0x0000000208087824 */ /* 0x000fe200078e00ff */
[----:B------:R-:W-:Y:S01]  /*19d0*/  LOP3.LUT R92, R57, 0x48, R44, 0xfe, !PT ;  /* 0x00000048395c7812 */ /* 0x000fe200078efe2c */
[----:B------:R-:W-:Y:S01]  /*19e0*/  IMAD.SHL.U32 R9, R9, 0x2, RZ ;  /* 0x0000000209097824 */ /* 0x000fe200078e00ff */
[----:B------:R-:W-:Y:S01]  /*19f0*/  @P1 LOP3.LUT R0, R0, 0x8000000, RZ, 0xfc, !PT ;  /* 0x0800000000001812 */ /* 0x000fe200078efcff */
[----:B------:R-:W-:Y:S01]  /*1a00*/  CS2R R34, SRZ ;  /* 0x0000000000227805 */ /* 0x000fe2000001ff00 */
[C---:B------:R-:W-:Y:S01]  /*1a10*/  LOP3.LUT R16, R14.reuse, 0x1000, RZ, 0xfc, !PT ;  /* 0x000010000e107812 */ /* 0x040fe200078efcff */
[----:B------:R-:W-:Y:S01]  /*1a20*/  CS2R R28, SRZ ;  /* 0x00000000001c7805 */ /* 0x000fe2000001ff00 */
[----:B------:R-:W-:Y:S01]  /*1a30*/  SHF.R.U32.HI R12, RZ, 0x4, R12 ;  /* 0x00000004ff0c7819 */ /* 0x000fe2000001160c */
[----:B------:R-:W-:Y:S01]  /*1a40*/  CS2R R30, SRZ ;  /* 0x00000000001e7805 */ /* 0x000fe2000001ff00 */
[----:B0-----:R-:W-:Y:S01]  /*1a50*/  LOP3.LUT R13, R14, 0xc00, RZ, 0xfc, !PT ;  /* 0x00000c000e0d7812 */ /* 0x001fe200078efcff */
[----:B------:R-:W-:Y:S01]  /*1a60*/  CS2R R24, SRZ ;  /* 0x0000000000187805 */ /* 0x000fe2000001ff00 */
[----:B------:R-:W-:Y:S01]  /*1a70*/  LOP3.LUT R11, R11, 0x7c, RZ, 0xc0, !PT ;  /* 0x0000007c0b0b7812 */ /* 0x000fe200078ec0ff */
[----:B------:R-:W-:Y:S01]  /*1a80*/  CS2R R26, SRZ ;  /* 0x00000000001a7805 */ /* 0x000fe2000001ff00 */
[----:B------:R-:W-:Y:S01]  /*1a90*/  ISETP.GE.AND P1, PT, R92, c[0x0][0x214], PT ;  /* 0x000085005c007a0c */ /* 0x000fe20003f26270 */
[----:B------:R-:W-:Y:S01]  /*1aa0*/  IMAD.SHL.U32 R6, R6, 0x10, RZ ;  /* 0x0000001006067824 */ /* 0x000fe200078e00ff */
[----:B------:R-:W-:Y:S01]  /*1ab0*/  LOP3.LUT R0, R0, 0xff7fffff, RZ, 0xc0, !PT ;  /* 0xff7fffff00007812 */ /* 0x000fe200078ec0ff */
[C---:B------:R-:W-:Y:S01]  /*1ac0*/  IMAD.IADD R11, R14.reuse, 0x1, R11 ;  /* 0x000000010e0b7824 */ /* 0x040fe200078e020b */
[C---:B------:R-:W-:Y:S01]  /*1ad0*/  LOP3.LUT R17, R14.reuse, 0x1400, RZ, 0xfc, !PT ;  /* 0x000014000e117812 */ /* 0x040fe200078efcff */
[----:B------:R-:W-:Y:S01]  /*1ae0*/  UMOV UR34, UR8 ;  /* 0x0000000800227c82 */ /* 0x000fe20008000000 */
[----:B------:R-:W-:Y:S01]  /*1af0*/  SHF.R.U32.HI R15, RZ, 0x4, R13 ;  /* 0x00000004ff0f7819 */ /* 0x000fe2000001160d */
[----:B------:R-:W-:Y:S01]  /*1b00*/  UMOV UR35, UR9 ;  /* 0x0000000900237c82 */ /* 0x000fe20008000000 */
[----:B------:R-:W-:Y:S01]  /*1b10*/  SHF.R.U32.HI R16, RZ, 0x4, R16 ;  /* 0x00000004ff107819 */ /* 0x000fe20000011610 */
[----:B------:R0:W-:Y:S01]  /*1b20*/  STL [R1+0x64], R11 ;  /* 0x0000640b01007387 */ /* 0x0001e20000100800 */
[C---:B------:R-:W-:Y:S01]  /*1b30*/  LOP3.LUT R19, R14.reuse, 0x1800, RZ, 0xfc, !PT ;  /* 0x000018000e137812 */ /* 0x040fe200078efcff */
[----:B------:R-:W-:Y:S01]  /*1b40*/  UMOV UR7, UR10 ;  /* 0x0000000a00077c82 */ /* 0x000fe20008000000 */
[----:B------:R-:W-:Y:S01]  /*1b50*/  LOP3.LUT R21, R14, 0x1c00, RZ, 0xfc, !PT ;  /* 0x00001c000e157812 */ /* 0x000fe200078efcff */
[----:B------:R-:W-:Y:S01]  /*1b60*/  UMOV UR23, UR11 ;  /* 0x0000000b00177c82 */ /* 0x000fe20008000000 */
[----:B------:R-:W-:Y:S01]  /*1b70*/  LOP3.LUT R13, R12, 0xbc, RZ, 0xc0, !PT ;  /* 0x000000bc0c0d7812 */ /* 0x000fe200078ec0ff */
[----:B------:R-:W-:Y:S01]  /*1b80*/  UMOV UR28, UR14 ;  /* 0x0000000e001c7c82 */ /* 0x000fe20008000000 */
[--C-:B------:R-:W-:Y:S01]  /*1b90*/  LOP3.LUT R96, R57, 0x38, R44.reuse, 0xfe, !PT ;  /* 0x0000003839607812 */ /* 0x100fe200078efe2c */
[----:B------:R-:W-:Y:S01]  /*1ba0*/  UMOV UR29, UR15 ;  /* 0x0000000f001d7c82 */ /* 0x000fe20008000000 */
[----:B------:R-:W-:Y:S01]  /*1bb0*/  @P0 LOP3.LUT R0, R0, 0x800000, RZ, 0xfc, !PT ;  /* 0x0080000000000812 */ /* 0x000fe200078efcff */
[----:B------:R-:W-:Y:S01]  /*1bc0*/  IMAD.IADD R13, R14, 0x1, R13 ;  /* 0x000000010e0d7824 */ /* 0x000fe200078e020d */
[----:B------:R-:W-:Y:S01]  /*1bd0*/  SHF.R.U32.HI R18, RZ, 0x4, R17 ;  /* 0x00000004ff127819 */ /* 0x000fe20000011611 */
[----:B------:R-:W-:Y:S01]  /*1be0*/  UMOV UR5, URZ ;  /* 0x0000003f00057c82 */ /* 0x000fe20008000000 */
[----:B------:R-:W-:Y:S01]  /*1bf0*/  LOP3.LUT R15, R15, 0xfc, RZ, 0xc0, !PT ;  /* 0x000000fc0f0f7812 */ /* 0x000fe200078ec0ff */
[----:B------:R-:W-:Y:S01]  /*1c00*/  UMOV UR30, UR16 ;  /* 0x00000010001e7c82 */ /* 0x000fe20008000000 */
[----:B------:R-:W-:Y:S01]  /*1c10*/  LOP3.LUT R17, R16, 0x13c, RZ, 0xc0, !PT ;  /* 0x0000013c10117812 */ /* 0x000fe200078ec0ff */
[----:B------:R1:W-:Y:S01]  /*1c20*/  STL [R1+0x60], R13 ;  /* 0x0000600d01007387 */ /* 0x0003e20000100800 */
[----:B------:R-:W-:Y:S01]  /*1c30*/  SHF.R.U32.HI R20, RZ, 0x4, R19 ;  /* 0x00000004ff147819 */ /* 0x000fe20000011613 */
[C---:B------:R-:W-:Y:S01]  /*1c40*/  IMAD.IADD R12, R14.reuse, 0x1, R15 ;  /* 0x000000010e0c7824 */ /* 0x040fe200078e020f */
[----:B------:R-:W-:Y:S01]  /*1c50*/  SHF.R.U32.HI R22, RZ, 0x4, R21 ;  /* 0x00000004ff167819 */ /* 0x000fe20000011615 */
[----:B0-----:R-:W-:Y:S01]  /*1c60*/  IMAD.IADD R11, R14, 0x1, R17 ;  /* 0x000000010e0b7824 */ /* 0x001fe200078e0211 */
[----:B------:R-:W-:Y:S01]  /*1c70*/  ISETP.GE.AND P0, PT, R96, c[0x0][0x214], PT ;  /* 0x0000850060007a0c */ /* 0x000fe20003f06270 */
[----:B------:R-:W-:Y:S01]  /*1c80*/  CS2R R16, SRZ ;  /* 0x0000000000107805 */ /* 0x000fe2000001ff00 */
[----:B------:R-:W-:Y:S01]  /*1c90*/  LOP3.LUT R0, R0, 0xfff7ffff, RZ, 0xc0, !PT ;  /* 0xfff7ffff00007812 */ /* 0x000fe200078ec0ff */
[----:B------:R0:W-:Y:S01]  /*1ca0*/  STL [R1+0x5c], R12 ;  /* 0x00005c0c01007387 */ /* 0x0001e20000100800 */
[----:B------:R-:W-:Y:S01]  /*1cb0*/  LOP3.LUT R19, R18, 0x17c, RZ, 0xc0, !PT ;  /* 0x0000017c12137812 */ /* 0x000fe200078ec0ff */
[----:B------:R-:W-:Y:S01]  /*1cc0*/  UMOV UR31, UR17 ;  /* 0x00000011001f7c82 */ /* 0x000fe20008000000 */
[----:B------:R-:W-:Y:S01]  /*1cd0*/  LOP3.LUT R21, R20, 0x1bc, RZ, 0xc0, !PT ;  /* 0x000001bc14157812 */ /* 0x000fe200078ec0ff */
[----:B------:R2:W-:Y:S01]  /*1ce0*/  STL [R1+0x58], R11 ;  /* 0x0000580b01007387 */ /* 0x0005e20000100800 */
[----:B------:R-:W-:Y:S01]  /*1cf0*/  LOP3.LUT R23, R22, 0x1fc, RZ, 0xc0, !PT ;  /* 0x000001fc16177812 */ /* 0x000fe200078ec0ff */
[----:B-1----:R-:W-:Y:S01]  /*1d00*/  IMAD.IADD R13, R14, 0x1, R19 ;  /* 0x000000010e0d7824 */ /* 0x002fe200078e0213 */
[C-C-:B------:R-:W-:Y:S01]  /*1d10*/  LOP3.LUT R94, R57.reuse, 0x28, R44.reuse, 0xfe, !PT ;  /* 0x00000028395e7812 */ /* 0x140fe200078efe2c */
[----:B------:R-:W-:Y:S01]  /*1d20*/  CS2R R18, SRZ ;  /* 0x0000000000127805 */ /* 0x000fe2000001ff00 */
[----:B------:R-:W-:Y:S01]  /*1d30*/  @P1 LOP3.LUT R0, R0, 0x80000, RZ, 0xfc, !PT ;  /* 0x0008000000001812 */ /* 0x000fe200078efcff */
[----:B0-----:R-:W-:Y:S01]  /*1d40*/  IMAD.IADD R12, R14, 0x1, R21 ;  /* 0x000000010e0c7824 */ /* 0x001fe200078e0215 */
[----:B------:R-:W-:Y:S01]  /*1d50*/  ISETP.GE.AND P2, PT, R94, c[0x0][0x214], PT ;  /* 0x000085005e007a0c */ /* 0x000fe20003f46270 */
[----:B------:R-:W-:Y:S01]  /*1d60*/  STL [R1+0x54], R13 ;  /* 0x0000540d01007387 */ /* 0x000fe20000100800 */
[----:B------:R-:W-:Y:S01]  /*1d70*/  LOP3.LUT R0, R0, 0xffff7fff, RZ, 0xc0, !PT ;  /* 0xffff7fff00007812 */ /* 0x000fe200078ec0ff */
[----:B--2---:R-:W-:Y:S01]  /*1d80*/  IMAD.IADD R11, R14, 0x1, R23 ;  /* 0x000000010e0b7824 */ /* 0x004fe200078e0217 */
[----:B------:R-:W-:Y:S01]  /*1d90*/  LOP3.LUT R74, R57, 0x18, R44, 0xfe, !PT ;  /* 0x00000018394a7812 */ /* 0x000fe200078efe2c */
[----:B------:R0:W-:Y:S01]  /*1da0*/  STL [R1+0x50], R12 ;  /* 0x0000500c01007387 */ /* 0x0001e20000100800 */
[----:B------:R-:W-:Y:S01]  /*1db0*/  @P0 LOP3.LUT R0, R0, 0x8000, RZ, 0xfc, !PT ;  /* 0x0000800000000812 */ /* 0x000fe200078efcff */
[----:B------:R-:W-:Y:S01]  /*1dc0*/  CS2R R20, SRZ ;  /* 0x0000000000147805 */ /* 0x000fe2000001ff00 */
[C---:B------:R-:W-:Y:S01]  /*1dd0*/  LOP3.LUT R55, R7.reuse, 0x38, RZ, 0xc0, !PT ;  /* 0x0000003807377812 */ /* 0x040fe200078ec0ff */
[----:B------:R1:W-:Y:S01]  /*1de0*/  STL [R1+0x4c], R11 ;  /* 0x00004c0b01007387 */ /* 0x0003e20000100800 */
[----:B------:R-:W-:Y:S01]  /*1df0*/  ISETP.GE.AND P1, PT, R74, c[0x0][0x214], PT ;  /* 0x000085004a007a0c */ /* 0x000fe20003f26270 */
[----:B------:R-:W-:Y:S01]  /*1e00*/  CS2R R22, SRZ ;  /* 0x0000000000167805 */ /* 0x000fe2000001ff00 */
[----:B------:R-:W-:Y:S01]  /*1e10*/  LOP3.LUT R0, R0, 0xfffff7ff, RZ, 0xc0, !PT ;  /* 0xfffff7ff00007812 */ /* 0x000fe200078ec0ff */
[----:B------:R-:W-:Y:S01]  /*1e20*/  CS2R R14, SRZ ;  /* 0x00000000000e7805 */ /* 0x000fe2000001ff00 */
[----:B------:R-:W-:Y:S01]  /*1e30*/  SHF.R.U32.HI R61, RZ, 0x4, R52 ;  /* 0x00000004ff3d7819 */ /* 0x000fe20000011634 */
[----:B0-----:R-:W-:Y:S01]  /*1e40*/  CS2R R12, SRZ ;  /* 0x00000000000c7805 */ /* 0x001fe2000001ff00 */
[C---:B------:R-:W-:Y:S01]  /*1e50*/  LOP3.LUT R62, R7.reuse, 0x8, R44, 0x2e, !PT ;  /* 0x00000008073e7812 */ /* 0x040fe200078e2e2c */
[----:B------:R-:W-:Y:S01]  /*1e60*/  UMOV UR6, URZ ;  /* 0x0000003f00067c82 */ /* 0x000fe20008000000 */
[C---:B------:R-:W-:Y:S01]  /*1e70*/  LOP3.LUT R56, R44.reuse, 0x28, RZ, 0xfc, !PT ;  /* 0x000000282c387812 */ /* 0x040fe200078efcff */
[----:B------:R-:W-:Y:S01]  /*1e80*/  UMOV UR32, UR26 ;  /* 0x0000001a00207c82 */ /* 0x000fe20008000000 */
[----:B-1----:R-:W-:Y:S01]  /*1e90*/  LOP3.LUT R11, R7, 0x18, RZ, 0xc0, !PT ;  /* 0x00000018070b7812 */ /* 0x002fe200078ec0ff */
[----:B------:R-:W-:Y:S01]  /*1ea0*/  UMOV UR33, UR27 ;  /* 0x0000001b00217c82 */ /* 0x000fe20008000000 */
[----:B------:R-:W-:-:S02]  /*1eb0*/  LOP3.LUT R54, R44, 0x48, RZ, 0xfc, !PT ;  /* 0x000000482c367812 */ /* 0x000fc400078efcff */
[C---:B------:R-:W-:Y:S02]  /*1ec0*/  LOP3.LUT R52, R44.reuse, 0x68, RZ, 0xfc, !PT ;  /* 0x000000682c347812 */ /* 0x040fe400078efcff */
[C-C-:B------:R-:W-:Y:S02]  /*1ed0*/  LOP3.LUT R66, R44.reuse, 0x18, R7.reuse, 0x74, !PT ;  /* 0x000000182c427812 */ /* 0x140fe400078e7407 */
[----:B------:R-:W-:Y:S02]  /*1ee0*/  LOP3.LUT R71, R44, 0x38, R7, 0x74, !PT ;  /* 0x000000382c477812 */ /* 0x000fe400078e7407 */
[--C-:B------:R-:W-:Y:S02]  /*1ef0*/  LOP3.LUT R70, R11, 0x58, R44.reuse, 0x1e, !PT ;  /* 0x000000580b467812 */ /* 0x100fe400078e1e2c */
[--C-:B------:R-:W-:Y:S02]  /*1f00*/  LOP3.LUT R101, R55, 0x78, R44.reuse, 0x1e, !PT ;  /* 0x0000007837657812 */ /* 0x100fe400078e1e2c */
[----:B------:R-:W-:-:S02]  /*1f10*/  LOP3.LUT R44, R57, 0x8, R44, 0xfe, !PT ;  /* 0x00000008392c7812 */ /* 0x000fc400078efe2c */
[----:B------:R-:W-:Y:S02]  /*1f20*/  @P2 LOP3.LUT R0, R0, 0x800, RZ, 0xfc, !PT ;  /* 0x0000080000002812 */ /* 0x000fe400078efcff */
[----:B------:R-:W-:Y:S02]  /*1f30*/  ISETP.GE.AND P0, PT, R44, c[0x0][0x214], PT ;  /* 0x000085002c007a0c */ /* 0x000fe40003f06270 */
[----:B------:R-:W-:Y:S02]  /*1f40*/  LOP3.LUT R0, R0, 0xffffff7f, RZ, 0xc0, !PT ;  /* 0xffffff7f00007812 */ /* 0x000fe400078ec0ff */
[----:B------:R-:W-:Y:S02]  /*1f50*/  LOP3.LUT R11, R57, 0x6, R7, 0xf8, !PT ;  /* 0x00000006390b7812 */ /* 0x000fe400078ef807 */
[----:B------:R-:W-:Y:S02]  /*1f60*/  @P1 LOP3.LUT R0, R0, 0x80, RZ, 0xfc, !PT ;  /* 0x0000008000001812 */ /* 0x000fe400078efcff */
[----:B------:R-:W-:-:S02]  /*1f70*/  ISETP.GE.AND P2, PT, R11, c[0x0][0x214], PT ;  /* 0x000085000b007a0c */ /* 0x000fc40003f46270 */
[----:B------:R-:W-:Y:S02]  /*1f80*/  LOP3.LUT R0, R0, 0xfffffff7, RZ, 0xc0, !PT ;  /* 0xfffffff700007812 */ /* 0x000fe400078ec0ff */
[C---:B------:R-:W-:Y:S02]  /*1f90*/  LOP3.LUT R118, R11.reuse, 0x71, RZ, 0xfc, !PT ;  /* 0x000000710b767812 */ /* 0x040fe400078efcff */
[----:B------:R-:W-:Y:S02]  /*1fa0*/  @P0 LOP3.LUT R0, R0, 0x8, RZ, 0xfc, !PT ;  /* 0x0000000800000812 */ /* 0x000fe400078efcff */
[----:B------:R-:W-:Y:S02]  /*1fb0*/  LOP3.LUT R119, R11, 0x79, RZ, 0xfc, !PT ;  /* 0x000000790b777812 */ /* 0x000fe400078efcff */
[----:B------:R-:W-:Y:S02]  /*1fc0*/  ISETP.GE.AND P0, PT, R118, c[0x0][0x214], PT ;  /* 0x0000850076007a0c */ /* 0x000fe40003f06270 */
[----:B------:R-:W-:-:S02]  /*1fd0*/  LOP3.LUT R0, R0, 0xfffffffd, RZ, 0xc0, !PT ;  /* 0xfffffffd00007812 */ /* 0x000fc400078ec0ff */
[----:B------:R-:W-:Y:S02]  /*1fe0*/  ISETP.GE.AND P1, PT, R119, c[0x0][0x214], PT ;  /* 0x0000850077007a0c */ /* 0x000fe40003f26270 */
[----:B------:R-:W-:Y:S02]  /*1ff0*/  LOP3.LUT R100, R11, 0x70, RZ, 0xfc, !PT ;  /* 0x000000700b647812 */ /* 0x000fe400078efcff */
[----:B------:R-:W-:Y:S02]  /*2000*/  @P2 LOP3.LUT R0, R0, 0x2, RZ, 0xfc, !PT ;  /* 0x0000000200002812 */ /* 0x000fe400078efcff */
[----:B------:R-:W-:Y:S02]  /*2010*/  ISETP.GE.AND P2, PT, R100, c[0x0][0x214], PT ;  /* 0x0000850064007a0c */ /* 0x000fe40003f46270 */
[----:B------:R-:W-:Y:S02]  /*2020*/  LOP3.LUT R0, R0, 0xbfffffff, RZ, 0xc0, !PT ;  /* 0xbfffffff00007812 */ /* 0x000fe400078ec0ff */
[----:B------:R-:W-:-:S02]  /*2030*/  LOP3.LUT R123, R123, 0xfffffffe, RZ, 0xc0, !PT ;  /* 0xfffffffe7b7b7812 */ /* 0x000fc400078ec0ff */
[----:B------:R-:W-:Y:S02]  /*2040*/  LOP3.LUT R98, R11, 0x69, RZ, 0xfc, !PT ;  /* 0x000000690b627812 */ /* 0x000fe400078efcff */
[----:B------:R-:W-:Y:S02]  /*2050*/  @P0 LOP3.LUT R0, R0, 0x40000000, RZ, 0xfc, !PT ;  /* 0x4000000000000812 */ /* 0x000fe400078efcff */
[----:B------:R-:W-:Y:S02]  /*2060*/  @P1 LOP3.LUT R123, R123, 0x1, RZ, 0xfc, !PT ;  /* 0x000000017b7b1812 */ /* 0x000fe400078efcff */
[----:B------:R-:W-:Y:S02]  /*2070*/  ISETP.GE.AND P1, PT, R98, c[0x0][0x214], PT ;  /* 0x0000850062007a0c */ /* 0x000fe40003f26270 */
[----:B------:R-:W-:Y:S02]  /*2080*/  LOP3.LUT R0, R0, 0xdfffffff, RZ, 0xc0, !PT ;  /* 0xdfffffff00007812 */ /* 0x000fe400078ec0ff */
[----:B------:R-:W-:-:S02]  /*2090*/  LOP3.LUT R117, R11, 0x61, RZ, 0xfc, !PT ;  /* 0x000000610b757812 */ /* 0x000fc400078efcff */
[----:B------:R-:W-:Y:S02]  /*20a0*/  @P2 LOP3.LUT R0, R0, 0x20000000, RZ, 0xfc, !PT ;  /* 0x2000000000002812 */ /* 0x000fe400078efcff */
[----:B------:R-:W-:Y:S02]  /*20b0*/  ISETP.GE.AND P0, PT, R117, c[0x0][0x214], PT ;  /* 0x0000850075007a0c */ /* 0x000fe40003f06270 */
[----:B------:R-:W-:Y:S02]  /*20c0*/  LOP3.LUT R0, R0, 0xefffffff, RZ, 0xc0, !PT ;  /* 0xefffffff00007812 */ /* 0x000fe400078ec0ff */
[----:B------:R-:W-:Y:S02]  /*20d0*/  LOP3.LUT R116, R11, 0x60, RZ, 0xfc, !PT ;  /* 0x000000600b747812 */ /* 0x000fe400078efcff */
[----:B------:R-:W-:Y:S02]  /*20e0*/  @P1 LOP3.LUT R0, R0, 0x10000000, RZ, 0xfc, !PT ;  /* 0x1000000000001812 */ /* 0x000fe400078efcff */
[----:B------:R-:W-:-:S02]  /*20f0*/  ISETP.GE.AND P2, PT, R116, c[0x0][0x214], PT ;  /* 0x0000850074007a0c */ /* 0x000fc40003f46270 */
[C---:B------:R-:W-:Y:S02]  /*2100*/  LOP3.LUT R58, R7.reuse, 0xe, RZ, 0xc0, !PT ;  /* 0x0000000e073a7812 */ /* 0x040fe400078ec0ff */
[C---:B------:R-:W-:Y:S02]  /*2110*/  LOP3.LUT R53, R7.reuse, 0x30, RZ, 0xc0, !PT ;  /* 0x0000003007357812 */ /* 0x040fe400078ec0ff */
[----:B------:R-:W-:Y:S02]  /*2120*/  LOP3.LUT R60, R7, 0x1e, RZ, 0xc0, !PT ;  /* 0x0000001e073c7812 */ /* 0x000fe400078ec0ff */
[----:B------:R-:W-:Y:S02]  /*2130*/  LOP3.LUT R0, R0, 0xfbffffff, RZ, 0xc0, !PT ;  /* 0xfbffffff00007812 */ /* 0x000fe400078ec0ff */
[----:B------:R-:W-:Y:S02]  /*2140*/  LOP3.LUT R56, R56, 0x8, R7, 0x78, !PT ;  /* 0x0000000838387812 */ /* 0x000fe400078e7807 */
[----:B------:R-:W-:-:S02]  /*2150*/  SGXT.U32 R73, R61, 0x4 ;  /* 0x000000043d49781a */ /* 0x000fc40000000000 */
[--C-:B------:R-:W-:Y:S02]  /*2160*/  LOP3.LUT R62, R62, 0x10, R7.reuse, 0xf8, !PT ;  /* 0x000000103e3e7812 */ /* 0x100fe400078ef807 */
[--C-:B------:R-:W-:Y:S02]  /*2170*/  LOP3.LUT R54, R54, 0x8, R7.reuse, 0x78, !PT ;  /* 0x0000000836367812 */ /* 0x100fe400078e7807 */
[----:B------:R-:W-:Y:S02]  /*2180*/  LOP3.LUT R72, R52, 0x8, R7, 0x78, !PT ;  /* 0x0000000834487812 */ /* 0x000fe400078e7807 */
[----:B------:R-:W-:Y:S02]  /*2190*/  LOP3.LUT R112, R11, 0x59, RZ, 0xfc, !PT ;  /* 0x000000590b707812 */ /* 0x000fe400078efcff */
[----:B------:R-:W-:Y:S02]  /*21a0*/  LOP3.LUT R99, R53, 0x70, R58, 0x1e, !PT ;  /* 0x0000007035637812 */ /* 0x000fe400078e1e3a */
[----:B------:R-:W-:-:S02]  /*21b0*/  LOP3.LUT R68, R58, 0x50, RZ, 0xfc, !PT ;  /* 0x000000503a447812 */ /* 0x000fc400078efcff */
[C---:B------:R-:W-:Y:S02]  /*21c0*/  LOP3.LUT R64, R7.reuse, 0x10, R58, 0x2e, !PT ;  /* 0x0000001007407812 */ /* 0x040fe400078e2e3a */
[----:B------:R-:W-:Y:S02]  /*21d0*/  LOP3.LUT R69, R58, 0x30, R7, 0x74, !PT ;  /* 0x000000303a457812 */ /* 0x000fe400078e7407 */
[----:B------:R-:W-:Y:S02]  /*21e0*/  LOP3.LUT R67, R7, 0x20, R60, 0x2e, !PT ;  /* 0x0000002007437812 */ /* 0x000fe400078e2e3c */
[----:B------:R-:W-:Y:S02]  /*21f0*/  LOP3.LUT R52, R60, 0x60, RZ, 0xfc, !PT ;  /* 0x000000603c347812 */ /* 0x000fe400078efcff */
[----:B------:R-:W-:Y:S02]  /*2200*/  @P0 LOP3.LUT R0, R0, 0x4000000, RZ, 0xfc, !PT ;  /* 0x0400000000000812 */ /* 0x000fe400078efcff */
[----:B------:R-:W-:-:S02]  /*2210*/  LOP3.LUT R58, R51, 0x3c, RZ, 0xc0, !PT ;  /* 0x0000003c333a7812 */ /* 0x000fc400078ec0ff */
[--C-:B------:R-:W-:Y:S02]  /*2220*/  LOP3.LUT R60, R56, 0x10, R7.reuse, 0xf8, !PT ;  /* 0x00000010383c7812 */ /* 0x100fe400078ef807 */
[C---:B------:R-:W-:Y:S02]  /*2230*/  LOP3.LUT R57, R73.reuse, 0x70, RZ, 0xfc, !PT ;  /* 0x0000007049397812 */ /* 0x040fe400078efcff */
[--C-:B------:R-:W-:Y:S02]  /*2240*/  LOP3.LUT R61, R62, 0x20, R7.reuse, 0xf8, !PT ;  /* 0x000000203e3d7812 */ /* 0x100fe400078ef807 */
[C---:B------:R-:W-:Y:S02]  /*2250*/  LOP3.LUT R56, R73.reuse, 0x60, RZ, 0xfc, !PT ;  /* 0x0000006049387812 */ /* 0x040fe400078efcff */
[----:B------:R-:W-:Y:S02]  /*2260*/  LOP3.LUT R62, R54, 0x10, R7, 0xf8, !PT ;  /* 0x00000010363e7812 */ /* 0x000fe400078ef807 */
[----:B------:R-:W-:-:S02]  /*2270*/  LOP3.LUT R55, R73, 0x50, RZ, 0xfc, !PT ;  /* 0x0000005049377812 */ /* 0x000fc400078efcff */
[----:B------:R-:W-:Y:S02]  /*2280*/  ISETP.GE.AND P1, PT, R112, c[0x0][0x214], PT ;  /* 0x0000850070007a0c */ /* 0x000fe40003f26270 */
[----:B------:R-:W-:Y:S02]  /*2290*/  LOP3.LUT R54, R73, 0x40, RZ, 0xfc, !PT ;  /* 0x0000004049367812 */ /* 0x000fe400078efcff */
[----:B------:R-:W-:Y:S02]  /*22a0*/  LOP3.LUT R0, R0, 0xfdffffff, RZ, 0xc0, !PT ;  /* 0xfdffffff00007812 */ /* 0x000fe400078ec0ff */
[--C-:B------:R-:W-:Y:S01]  /*22b0*/  LOP3.LUT R63, R64, 0x20, R7.reuse, 0xf8, !PT ;  /* 0x00000020403f7812 */ /* 0x100fe200078ef807 */
[--C-:B------:R-:W-:Y:S01]  /*22c0*/  IMAD R64, R57, c[0x0][0x1f0], R58.reuse ;  /* 0x00007c0039407a24 */ /* 0x100fe200078e023a */
[--C-:B------:R-:W-:Y:S01]  /*22d0*/  LOP3.LUT R95, R52, 0x20, R7.reuse, 0x78, !PT ;  /* 0x00000020345f7812 */ /* 0x100fe200078e7807 */
[--C-:B------:R-:W-:Y:S01]  /*22e0*/  IMAD R57, R56, c[0x0][0x1f0], R58.reuse ;  /* 0x00007c0038397a24 */ /* 0x100fe200078e023a */
[----:B------:R-:W-:Y:S01]  /*22f0*/  LOP3.LUT R53, R73, 0x30, RZ, 0xfc, !PT ;  /* 0x0000003049357812 */ /* 0x000fe200078efcff */
[--C-:B------:R-:W-:Y:S01]  /*2300*/  IMAD R56, R55, c[0x0][0x1f0], R58.reuse ;  /* 0x00007c0037387a24 */ /* 0x100fe200078e023a */
[C---:B------:R-:W-:Y:S01]  /*2310*/  LOP3.LUT R52, R73.reuse, 0x20, RZ, 0xfc, !PT ;  /* 0x0000002049347812 */ /* 0x040fe200078efcff */
[--C-:B------:R-:W-:Y:S01]  /*2320*/  IMAD R55, R54, c[0x0][0x1f0], R58.reuse ;  /* 0x00007c0036377a24 */ /* 0x100fe200078e023a */
[----:B------:R-:W-:Y:S01]  /*2330*/  LOP3.LUT R51, R73, 0x10, RZ, 0xfc, !PT ;  /* 0x0000001049337812 */ /* 0x000fe200078efcff */
[--C-:B------:R-:W-:Y:S01]  /*2340*/  IMAD R54, R53, c[0x0][0x1f0], R58.reuse ;  /* 0x00007c0035367a24 */ /* 0x100fe200078e023a */
[----:B------:R-:W-:Y:S01]  /*2350*/  LOP3.LUT R110, R11, 0x51, RZ, 0xfc, !PT ;  /* 0x000000510b6e7812 */ /* 0x000fe200078efcff */
[--C-:B------:R-:W-:Y:S01]  /*2360*/  IMAD R53, R52, c[0x0][0x1f0], R58.reuse ;  /* 0x00007c0034357a24 */ /* 0x100fe200078e023a */
[----:B------:R-:W-:Y:S01]  /*2370*/  @P2 LOP3.LUT R0, R0, 0x2000000, RZ, 0xfc, !PT ;  /* 0x0200000000002812 */ /* 0x000fe200078efcff */
[--C-:B------:R-:W-:Y:S01]  /*2380*/  IMAD R52, R51, c[0x0][0x1f0], R58.reuse ;  /* 0x00007c0033347a24 */ /* 0x100fe200078e023a */
[--C-:B------:R-:W-:Y:S01]  /*2390*/  LOP3.LUT R133, R132, 0x6, R7.reuse, 0xf8, !PT ;  /* 0x0000000684857812 */ /* 0x100fe200078ef807 */
[----:B------:R-:W-:Y:S01]  /*23a0*/  IMAD R51, R73, c[0x0][0x1f0], R58 ;  /* 0x00007c0049337a24 */ /* 0x000fe200078e023a */
[--C-:B------:R-:W-:Y:S01]  /*23b0*/  LOP3.LUT R68, R68, 0x10, R7.reuse, 0x78, !PT ;  /* 0x0000001044447812 */ /* 0x100fe200078e7807 */
[----:B------:R-:W-:Y:S01]  /*23c0*/  IMAD.SHL.U32 R52, R59, 0x80, RZ ;  /* 0x000000803b347824 */ /* 0x000fe200078e00ff */
[----:B------:R-:W-:Y:S01]  /*23d0*/  LOP3.LUT R72, R72, 0x10, R7, 0xf8, !PT ;  /* 0x0000001048487812 */ /* 0x000fe200078ef807 */
[----:B------:R-:W-:Y:S01]  /*23e0*/  STL [R1+0x14], R133 ;  /* 0x0000148501007387 */ /* 0x000fe20000100800 */
[----:B------:R-:W-:-:S02]  /*23f0*/  ISETP.GE.AND P0, PT, R110, c[0x0][0x214], PT ;  /* 0x000085006e007a0c */ /* 0x000fc40003f06270 */
[----:B------:R-:W-:Y:S02]  /*2400*/  LOP3.LUT R0, R0, 0xfeffffff, RZ, 0xc0, !PT ;  /* 0xfeffffff00007812 */ /* 0x000fe400078ec0ff */
[----:B------:R-:W-:Y:S02]  /*2410*/  LOP3.LUT R131, R133, 0x200, RZ, 0x3c, !PT ;  /* 0x0000020085837812 */ /* 0x000fe400078e3cff */
[--C-:B------:R-:W-:Y:S02]  /*2420*/  LOP3.LUT R65, R66, 0x20, R7.reuse, 0xf8, !PT ;  /* 0x0000002042417812 */ /* 0x100fe400078ef807 */
[--C-:B------:R-:W-:Y:S01]  /*2430*/  LOP3.LUT R93, R70, 0x20, R7.reuse, 0xf8, !PT ;  /* 0x00000020465d7812 */ /* 0x100fe200078ef807 */
[----:B------:R-:W-:Y:S01]  /*2440*/  STL [R1+0x11c], R131 ;  /* 0x00011c8301007387 */ /* 0x000fe20000100800 */
[--C-:B------:R-:W-:Y:S02]  /*2450*/  LOP3.LUT R75, R68, 0x20, R7.reuse, 0xf8, !PT ;  /* 0x00000020444b7812 */ /* 0x100fe400078ef807 */
[----:B------:R-:W-:-:S02]  /*2460*/  LOP3.LUT R57, R60, 0x20, R7, 0x78, !PT ;  /* 0x000000203c397812 */ /* 0x000fc400078e7807 */
[--C-:B------:R-:W-:Y:S02]  /*2470*/  LOP3.LUT R73, R62, 0x20, R7.reuse, 0xf8, !PT ;  /* 0x000000203e497812 */ /* 0x100fe400078ef807 */
[----:B------:R-:W-:Y:S02]  /*2480*/  LOP3.LUT R97, R72, 0x20, R7, 0x78, !PT ;  /* 0x0000002048617812 */ /* 0x000fe400078e7807 */
[----:B------:R-:W-:Y:S02]  /*2490*/  LOP3.LUT R130, R133, 0x208, RZ, 0x3c, !PT ;  /* 0x0000020885827812 */ /* 0x000fe400078e3cff */
[----:B------:R-:W-:Y:S02]  /*24a0*/  LOP3.LUT R108, R11, 0x50, RZ, 0xfc, !PT ;  /* 0x000000500b6c7812 */ /* 0x000fe400078efcff */
[C---:B------:R-:W-:Y:S01]  /*24b0*/  LOP3.LUT R129, R133.reuse, 0x210, RZ, 0x3c, !PT ;  /* 0x0000021085817812 */ /* 0x040fe200078e3cff */
[----:B------:R-:W-:Y:S01]  /*24c0*/  STL [R1+0x118], R130 ;  /* 0x0001188201007387 */ /* 0x000fe20000100800 */
[----:B------:R-:W-:-:S02]  /*24d0*/  LOP3.LUT R128, R133, 0x218, RZ, 0x3c, !PT ;  /* 0x0000021885807812 */ /* 0x000fc400078e3cff */
[----:B------:R-:W-:Y:S01]  /*24e0*/  @P1 LOP3.LUT R0, R0, 0x1000000, RZ, 0xfc, !PT ;  /* 0x0100000000001812 */ /* 0x000fe200078efcff */
[----:B------:R-:W-:Y:S01]  /*24f0*/  STL [R1+0x114], R129 ;  /* 0x0001148101007387 */ /* 0x000fe20000100800 */
[----:B------:R-:W-:Y:S02]  /*2500*/  LOP3.LUT R127, R133, 0x220, RZ, 0x3c, !PT ;  /* 0x00000220857f7812 */ /* 0x000fe400078e3cff */
[-C--:B------:R-:W-:Y:S01]  /*2510*/  LOP3.LUT R53, R61, R50.reuse, RZ, 0xfc, !PT ;  /* 0x000000323d357212 */ /* 0x080fe200078efcff */
[----:B------:R-:W-:Y:S01]  /*2520*/  STL [R1+0x110], R128 ;  /* 0x0001108001007387 */ /* 0x000fe20000100800 */
[-C--:B------:R-:W-:Y:S02]  /*2530*/  LOP3.LUT R54, R63, R50.reuse, RZ, 0xfc, !PT ;  /* 0x000000323f367212 */ /* 0x080fe400078efcff */
[-C--:B------:R-:W-:Y:S01]  /*2540*/  LOP3.LUT R55, R65, R50.reuse, RZ, 0xfc, !PT ;  /* 0x0000003241377212 */ /* 0x080fe200078efcff */
[----:B------:R-:W-:Y:S01]  /*2550*/  STL [R1+0x10c], R127 ;  /* 0x00010c7f01007387 */ /* 0x000fe20000100800 */
[-C--:B------:R-:W-:Y:S01]  /*2560*/  LOP3.LUT R56, R67, R50.reuse, RZ, 0xfc, !PT ;  /* 0x0000003243387212 */ /* 0x080fe200078efcff */
[----:B------:R-:W-:Y:S01]  /*2570*/  IMAD.SHL.U32 R53, R53, 0x2, RZ ;  /* 0x0000000235357824 */ /* 0x000fe200078e00ff */
[----:B------:R-:W-:-:S02]  /*2580*/  LOP3.LUT R58, R57, R50, RZ, 0xfc, !PT ;  /* 0x00000032393a7212 */ /* 0x000fc400078efcff */
[-C--:B------:R-:W-:Y:S02]  /*2590*/  LOP3.LUT R59, R69, R50.reuse, RZ, 0xfc, !PT ;  /* 0x00000032453b7212 */ /* 0x080fe400078efcff */
[-C--:B------:R-:W-:Y:S02]  /*25a0*/  LOP3.LUT R60, R71, R50.reuse, RZ, 0xfc, !PT ;  /* 0x00000032473c7212 */ /* 0x080fe400078efcff */
[-C--:B------:R-:W-:Y:S02]  /*25b0*/  LOP3.LUT R62, R73, R50.reuse, RZ, 0xfc, !PT ;  /* 0x00000032493e7212 */ /* 0x080fe400078efcff */
[-C--:B------:R-:W-:Y:S02]  /*25c0*/  LOP3.LUT R64, R75, R50.reuse, RZ, 0xfc, !PT ;  /* 0x000000324b407212 */ /* 0x080fe400078efcff */
[-C--:B------:R-:W-:Y:S02]  /*25d0*/  LOP3.LUT R66, R93, R50.reuse, RZ, 0xfc, !PT ;  /* 0x000000325d427212 */ /* 0x080fe400078efcff */
[----:B------:R-:W-:-:S02]  /*25e0*/  LOP3.LUT R68, R95, R50, RZ, 0xfc, !PT ;  /* 0x000000325f447212 */ /* 0x000fc400078efcff */
[-C--:B------:R-:W-:Y:S02]  /*25f0*/  LOP3.LUT R70, R97, R50.reuse, RZ, 0xfc, !PT ;  /* 0x0000003261467212 */ /* 0x080fe400078efcff */
[-C--:B------:R-:W-:Y:S02]  /*2600*/  LOP3.LUT R72, R99, R50.reuse, RZ, 0xfc, !PT ;  /* 0x0000003263487212 */ /* 0x080fe400078efcff */
[----:B------:R-:W-:Y:S02]  /*2610*/  LOP3.LUT R51, R50, 0x3e, R7, 0xf8, !PT ;  /* 0x0000003e32337812 */ /* 0x000fe400078ef807 */
[----:B------:R-:W-:Y:S02]  /*2620*/  LOP3.LUT R126, R133, 0x228, RZ, 0x3c, !PT ;  /* 0x00000228857e7812 */ /* 0x000fe400078e3cff */
[----:B------:R-:W-:Y:S01]  /*2630*/  LOP3.LUT R50, R101, R50, RZ, 0xfc, !PT ;  /* 0x0000003265327212 */ /* 0x000fe200078efcff */
[----:B------:R-:W-:Y:S01]  /*2640*/  IMAD.SHL.U32 R51, R51, 0x2, RZ ;  /* 0x0000000233337824 */ /* 0x000fe200078e00ff */
[----:B------:R-:W-:Y:S01]  /*2650*/  LEA.HI R134, R132, R133, RZ, 0x1c ;  /* 0x0000008584867211 */ /* 0x000fe200078fe0ff */
[----:B------:R-:W-:Y:S01]  /*2660*/  STL [R1+0x108], R126 ;  /* 0x0001087e01007387 */ /* 0x000fe20000100800 */
[----:B------:R-:W-:Y:S01]  /*2670*/  ISETP.GE.AND P2, PT, R108, c[0x0][0x214], PT ;  /* 0x000085006c007a0c */ /* 0x000fe20003f46270 */
[----:B------:R-:W-:Y:S01]  /*2680*/  IMAD.SHL.U32 R50, R50, 0x2, RZ ;  /* 0x0000000232327824 */ /* 0x000fe200078e00ff */
[C---:B------:R-:W-:Y:S01]  /*2690*/  LOP3.LUT R61, R52.reuse, R61, RZ, 0xfc, !PT ;  /* 0x0000003d343d7212 */ /* 0x040fe200078efcff */
[----:B------:R0:W-:Y:S01]  /*26a0*/  STL [R1+0x4], R134 ;  /* 0x0000048601007387 */ /* 0x0001e20000100800 */
[----:B------:R-:W-:-:S02]  /*26b0*/  LOP3.LUT R63, R52, R63, RZ, 0xfc, !PT ;  /* 0x0000003f343f7212 */ /* 0x000fc400078efcff */
[C---:B------:R-:W-:Y:S02]  /*26c0*/  LOP3.LUT R65, R52.reuse, R65, RZ, 0xfc, !PT ;  /* 0x0000004134417212 */ /* 0x040fe400078efcff */
[C---:B------:R-:W-:Y:S02]  /*26d0*/  LOP3.LUT R67, R52.reuse, R67, RZ, 0xfc, !PT ;  /* 0x0000004334437212 */ /* 0x040fe400078efcff */
[C---:B------:R-:W-:Y:S02]  /*26e0*/  LOP3.LUT R57, R52.reuse, R57, RZ, 0xfc, !PT ;  /* 0x0000003934397212 */ /* 0x040fe400078efcff */
[C---:B------:R-:W-:Y:S02]  /*26f0*/  LOP3.LUT R69, R52.reuse, R69, RZ, 0xfc, !PT ;  /* 0x0000004534457212 */ /* 0x040fe400078efcff */
[C---:B------:R-:W-:Y:S01]  /*2700*/  LOP3.LUT R71, R52.reuse, R71, RZ, 0xfc, !PT ;  /* 0x0000004734477212 */ /* 0x040fe200078efcff */
[----:B------:R-:W-:Y:S01]  /*2710*/  IMAD.SHL.U32 R57, R57, 0x2, RZ ;  /* 0x0000000239397824 */ /* 0x000fe200078e00ff */
[----:B------:R-:W-:-:S02]  /*2720*/  LOP3.LUT R73, R52, R73, RZ, 0xfc, !PT ;  /* 0x0000004934497212 */ /* 0x000fc400078efcff */
[C---:B------:R-:W-:Y:S02]  /*2730*/  LOP3.LUT R75, R52.reuse, R75, RZ, 0xfc, !PT ;  /* 0x0000004b344b7212 */ /* 0x040fe400078efcff */
[C---:B------:R-:W-:Y:S02]  /*2740*/  LOP3.LUT R93, R52.reuse, R93, RZ, 0xfc, !PT ;  /* 0x0000005d345d7212 */ /* 0x040fe400078efcff */
[C---:B------:R-:W-:Y:S02]  /*2750*/  LOP3.LUT R95, R52.reuse, R95, RZ, 0xfc, !PT ;  /* 0x0000005f345f7212 */ /* 0x040fe400078efcff */
[C---:B------:R-:W-:Y:S02]  /*2760*/  LOP3.LUT R97, R52.reuse, R97, RZ, 0xfc, !PT ;  /* 0x0000006134617212 */ /* 0x040fe400078efcff */
[C---:B------:R-:W-:Y:S02]  /*2770*/  LOP3.LUT R99, R52.reuse, R99, RZ, 0xfc, !PT ;  /* 0x0000006334637212 */ /* 0x040fe400078efcff */
[----:B------:R-:W-:-:S02]  /*2780*/  LOP3.LUT R101, R52, R101, RZ, 0xfc, !PT ;  /* 0x0000006534657212 */ /* 0x000fc400078efcff */
[----:B------:R-:W-:Y:S02]  /*2790*/  LOP3.LUT R0, R0, 0xffbfffff, RZ, 0xc0, !PT ;  /* 0xffbfffff00007812 */ /* 0x000fe400078ec0ff */
[----:B------:R-:W-:Y:S02]  /*27a0*/  LOP3.LUT R52, R52, 0x3e, R7, 0xf8, !PT ;  /* 0x0000003e34347812 */ /* 0x000fe400078ef807 */
[C---:B------:R-:W-:Y:S02]  /*27b0*/  LOP3.LUT R125, R133.reuse, 0x230, RZ, 0x3c, !PT ;  /* 0x00000230857d7812 */ /* 0x040fe400078e3cff */
[----:B------:R-:W-:Y:S02]  /*27c0*/  LOP3.LUT R7, R133, 0x8, RZ, 0xfc, !PT ;  /* 0x0000000885077812 */ /* 0x000fe400078efcff */
[----:B------:R-:W-:Y:S01]  /*27d0*/  LOP3.LUT R106, R11, 0x49, RZ, 0xfc, !PT ;  /* 0x000000490b6a7812 */ /* 0x000fe200078efcff */
[----:B------:R-:W-:Y:S01]  /*27e0*/  STL [R1+0x104], R125 ;  /* 0x0001047d01007387 */ /* 0x000fe20000100800 */
[----:B------:R-:W-:-:S02]  /*27f0*/  LOP3.LUT R124, R133, 0x238, RZ, 0x3c, !PT ;  /* 0x00000238857c7812 */ /* 0x000fc400078e3cff */
[----:B------:R-:W-:Y:S01]  /*2800*/  @P0 LOP3.LUT R0, R0, 0x400000, RZ, 0xfc, !PT ;  /* 0x0040000000000812 */ /* 0x000fe200078efcff */
[----:B------:R1:W-:Y:S01]  /*2810*/  STL [R1+0x138], R7 ;  /* 0x0001380701007387 */ /* 0x0003e20000100800 */
[C---:B0-----:R-:W-:Y:S02]  /*2820*/  LOP3.LUT R134, R133.reuse, 0x10, RZ, 0xfc, !PT ;  /* 0x0000001085867812 */ /* 0x041fe400078efcff */
[----:B------:R-:W-:Y:S01]  /*2830*/  ISETP.GE.AND P1, PT, R106, c[0x0][0x214], PT ;  /* 0x000085006a007a0c */ /* 0x000fe20003f26270 */
[----:B------:R-:W-:Y:S01]  /*2840*/  STL [R1+0x100], R124 ;  /* 0x0001007c01007387 */ /* 0x000fe20000100800 */
[----:B------:R-:W-:Y:S02]  /*2850*/  LOP3.LUT R0, R0, 0xffdfffff, RZ, 0xc0, !PT ;  /* 0xffdfffff00007812 */ /* 0x000fe400078ec0ff */
[C---:B------:R-:W-:Y:S01]  /*2860*/  LOP3.LUT R136, R133.reuse, 0x20, RZ, 0x3c, !PT ;  /* 0x0000002085887812 */ /* 0x040fe200078e3cff */
[----:B------:R0:W-:Y:S01]  /*2870*/  STL [R1+0x134], R134 ;  /* 0x0001348601007387 */ /* 0x0001e20000100800 */
[----:B------:R-:W-:-:S02]  /*2880*/  LOP3.LUT R135, R133, 0x28, RZ, 0x3c, !PT ;  /* 0x0000002885877812 */ /* 0x000fc400078e3cff */
[----:B-1----:R-:W-:Y:S02]  /*2890*/  LOP3.LUT R7, R133, 0x18, RZ, 0xfc, !PT ;  /* 0x0000001885077812 */ /* 0x002fe400078efcff */
[----:B------:R-:W-:Y:S02]  /*28a0*/  LOP3.LUT R104, R11, 0x41, RZ, 0xfc, !PT ;  /* 0x000000410b687812 */ /* 0x000fe400078efcff */
[----:B------:R-:W-:Y:S01]  /*28b0*/  @P2 LOP3.LUT R0, R0, 0x200000, RZ, 0xfc, !PT ;  /* 0x0020000000002812 */ /* 0x000fe200078efcff */
[----:B------:R1:W-:Y:S01]  /*28c0*/  STL [R1+0x130], R7 ;  /* 0x0001300701007387 */ /* 0x0003e20000100800 */
[----:B------:R-:W-:Y:S02]  /*28d0*/  ISETP.GE.AND P0, PT, R104, c[0x0][0x214], PT ;  /* 0x0000850068007a0c */ /* 0x000fe40003f06270 */
[C---:B0-----:R-:W-:Y:S01]  /*28e0*/  LOP3.LUT R134, R133.reuse, 0x30, RZ, 0x3c, !PT ;  /* 0x0000003085867812 */ /* 0x041fe200078e3cff */
[----:B------:R-:W-:Y:S01]  /*28f0*/  STL [R1+0x12c], R136 ;  /* 0x00012c8801007387 */ /* 0x000fe20000100800 */
[----:B------:R-:W-:-:S02]  /*2900*/  LOP3.LUT R133, R133, 0x38, RZ, 0x3c, !PT ;  /* 0x0000003885857812 */ /* 0x000fc400078e3cff */
[----:B------:R-:W-:Y:S01]  /*2910*/  LOP3.LUT R0, R0, 0xffefffff, RZ, 0xc0, !PT ;  /* 0xffefffff00007812 */ /* 0x000fe200078ec0ff */
[----:B------:R-:W-:Y:S01]  /*2920*/  STL [R1+0x128], R135 ;  /* 0x0001288701007387 */ /* 0x000fe20000100800 */
[C---:B------:R-:W-:Y:S01]  /*2930*/  LOP3.LUT R102, R11.reuse, 0x40, RZ, 0xfc, !PT ;  /* 0x000000400b667812 */ /* 0x040fe200078efcff */
[----:B-1----:R-:W-:Y:S01]  /*2940*/  IMAD.SHL.U32 R7, R54, 0x2, RZ ;  /* 0x0000000236077824 */ /* 0x002fe200078e00ff */
[----:B------:R-:W-:Y:S01]  /*2950*/  @P1 LOP3.LUT R0, R0, 0x100000, RZ, 0xfc, !PT ;  /* 0x0010000000001812 */ /* 0x000fe200078efcff */
[----:B------:R-:W-:Y:S01]  /*2960*/  STL [R1+0x124], R134 ;  /* 0x0001248601007387 */ /* 0x000fe20000100800 */
[----:B------:R-:W-:Y:S01]  /*2970*/  ISETP.GE.AND P2, PT, R102, c[0x0][0x214], PT ;  /* 0x0000850066007a0c */ /* 0x000fe20003f46270 */
[----:B------:R-:W-:Y:S01]  /*2980*/  IMAD.SHL.U32 R54, R58, 0x2, RZ ;  /* 0x000000023a367824 */ /* 0x000fe200078e00ff */
[----:B------:R-:W-:Y:S01]  /*2990*/  LOP3.LUT R0, R0, 0xfffbffff, RZ, 0xc0, !PT ;  /* 0xfffbffff00007812 */ /* 0x000fe200078ec0ff */
[----:B------:R0:W-:Y:S01]  /*29a0*/  STL [R1+0xd8], R53 ;  /* 0x0000d83501007387 */ /* 0x0001e20000100800 */
[----:B------:R-:W-:-:S02]  /*29b0*/  LOP3.LUT R115, R11, 0x39, RZ, 0xfc, !PT ;  /* 0x000000390b737812 */ /* 0x000fc400078efcff */
[----:B------:R-:W-:Y:S01]  /*29c0*/  @P0 LOP3.LUT R0, R0, 0x40000, RZ, 0xfc, !PT ;  /* 0x0004000000000812 */ /* 0x000fe200078efcff */
[----:B------:R-:W-:Y:S01]  /*29d0*/  STL [R1+0x120], R133 ;  /* 0x0001208501007387 */ /* 0x000fe20000100800 */
[----:B------:R-:W-:Y:S02]  /*29e0*/  ISETP.GE.AND P1, PT, R115, c[0x0][0x214], PT ;  /* 0x0000850073007a0c */ /* 0x000fe40003f26270 */
[----:B------:R-:W-:Y:S01]  /*29f0*/  LOP3.LUT R0, R0, 0xfffdffff, RZ, 0xc0, !PT ;  /* 0xfffdffff00007812 */ /* 0x000fe200078ec0ff */
[----:B------:R1:W-:Y:S01]  /*2a00*/  STL [R1+0xd0], R7 ;  /* 0x0000d00701007387 */ /* 0x0003e20000100800 */
[----:B------:R-:W-:Y:S01]  /*2a10*/  LOP3.LUT R114, R11, 0x31, RZ, 0xfc, !PT ;  /* 0x000000310b727812 */ /* 0x000fe200078efcff */
[----:B0-----:R-:W-:Y:S01]  /*2a20*/  IMAD.SHL.U32 R53, R55, 0x2, RZ ;  /* 0x0000000237357824 */ /* 0x001fe200078e00ff */
[----:B------:R-:W-:Y:S02]  /*2a30*/  @P2 LOP3.LUT R0, R0, 0x20000, RZ, 0xfc, !PT ;  /* 0x0002000000002812 */ /* 0x000fe400078efcff */
[----:B------:R-:W-:-:S02]  /*2a40*/  ISETP.GE.AND P0, PT, R114, c[0x0][0x214], PT ;  /* 0x0000850072007a0c */ /* 0x000fc40003f06270 */
[----:B------:R0:W-:Y:S01]  /*2a50*/  STL [R1+0xc8], R53 ;  /* 0x0000c83501007387 */ /* 0x0001e20000100800 */
[----:B------:R-:W-:Y:S01]  /*2a60*/  LOP3.LUT R0, R0, 0xfffeffff, RZ, 0xc0, !PT ;  /* 0xfffeffff00007812 */ /* 0x000fe200078ec0ff */
[----:B-1----:R-:W-:Y:S01]  /*2a70*/  IMAD.SHL.U32 R7, R56, 0x2, RZ ;  /* 0x0000000238077824 */ /* 0x002fe200078e00ff */
[----:B------:R-:W-:Y:S02]  /*2a80*/  LOP3.LUT R113, R11, 0x30, RZ, 0xfc, !PT ;  /* 0x000000300b717812 */ /* 0x000fe400078efcff */
[----:B------:R-:W-:Y:S02]  /*2a90*/  @P1 LOP3.LUT R0, R0, 0x10000, RZ, 0xfc, !PT ;  /* 0x0001000000001812 */ /* 0x000fe400078efcff */
[----:B------:R1:W-:Y:S01]  /*2aa0*/  STL [R1+0xc0], R7 ;  /* 0x0000c00701007387 */ /* 0x0003e20000100800 */
[----:B------:R-:W-:Y:S01]  /*2ab0*/  ISETP.GE.AND P2, PT, R113, c[0x0][0x214], PT ;  /* 0x0000850071007a0c */ /* 0x000fe20003f46270 */
[----:B0-----:R-:W-:Y:S01]  /*2ac0*/  IMAD.SHL.U32 R53, R59, 0x2, RZ ;  /* 0x000000023b357824 */ /* 0x001fe200078e00ff */
[----:B------:R-:W-:Y:S01]  /*2ad0*/  LEA.HI R59, R132, R135, RZ, 0x1c ;  /* 0x00000087843b7211 */ /* 0x000fe200078fe0ff */
[----:B------:R0:W-:Y:S01]  /*2ae0*/  STL [R1+0xb8], R54 ;  /* 0x0000b83601007387 */ /* 0x0001e20000100800 */
[----:B------:R-:W-:-:S02]  /*2af0*/  LOP3.LUT R0, R0, 0xffffbfff, RZ, 0xc0, !PT ;  /* 0xffffbfff00007812 */ /* 0x000fc400078ec0ff */
[----:B------:R-:W-:Y:S01]  /*2b00*/  LOP3.LUT R111, R11, 0x29, RZ, 0xfc, !PT ;  /* 0x000000290b6f7812 */ /* 0x000fe200078efcff */
[----:B------:R2:W-:Y:S01]  /*2b10*/  STL [R1+0xb0], R53 ;  /* 0x0000b03501007387 */ /* 0x0005e20000100800 */
[----:B------:R-:W-:Y:S01]  /*2b20*/  @P0 LOP3.LUT R0, R0, 0x4000, RZ, 0xfc, !PT ;  /* 0x0000400000000812 */ /* 0x000fe200078efcff */
[----:B-1----:R-:W-:Y:S01]  /*2b30*/  IMAD.SHL.U32 R7, R60, 0x2, RZ ;  /* 0x000000023c077824 */ /* 0x002fe200078e00ff */
[----:B------:R-:W-:Y:S02]  /*2b40*/  LEA.HI R60, R132, R136, RZ, 0x1c ;  /* 0x00000088843c7211 */ /* 0x000fe400078fe0ff */
[----:B------:R-:W-:Y:S01]  /*2b50*/  ISETP.GE.AND P1, PT, R111, c[0x0][0x214], PT ;  /* 0x000085006f007a0c */ /* 0x000fe20003f26270 */
[----:B0-----:R-:W-:Y:S01]  /*2b60*/  IMAD.SHL.U32 R54, R62, 0x2, RZ ;  /* 0x000000023e367824 */ /* 0x001fe200078e00ff */
[----:B------:R0:W-:Y:S01]  /*2b70*/  STL [R1+0xa8], R7 ;  /* 0x0000a80701007387 */ /* 0x0001e20000100800 */
[----:B------:R-:W-:Y:S01]  /*2b80*/  LEA.HI R62, R132, R134, RZ, 0x1c ;  /* 0x00000086843e7211 */ /* 0x000fe200078fe0ff */
[----:B--2---:R-:W-:-:S02]  /*2b90*/  IMAD.SHL.U32 R53, R64, 0x2, RZ ;  /* 0x0000000240357824 */ /* 0x004fc400078e00ff */
[----:B------:R1:W-:Y:S01]  /*2ba0*/  STL [R1+0xa0], R54 ;  /* 0x0000a03601007387 */ /* 0x0003e20000100800 */
[----:B------:R-:W-:Y:S02]  /*2bb0*/  LOP3.LUT R0, R0, 0xffffdfff, RZ, 0xc0, !PT ;  /* 0xffffdfff00007812 */ /* 0x000fe400078ec0ff */
[----:B------:R-:W-:Y:S01]  /*2bc0*/  LOP3.LUT R109, R11, 0x21, RZ, 0xfc, !PT ;  /* 0x000000210b6d7812 */ /* 0x000fe200078efcff */
[----:B------:R2:W-:Y:S01]  /*2bd0*/  STL [R1+0x98], R53 ;  /* 0x0000983501007387 */ /* 0x0005e20000100800 */
[----:B------:R-:W-:Y:S01]  /*2be0*/  @P2 LOP3.LUT R0, R0, 0x2000, RZ, 0xfc, !PT ;  /* 0x0000200000002812 */ /* 0x000fe200078efcff */
[----:B0-----:R-:W-:Y:S01]  /*2bf0*/  IMAD.SHL.U32 R7, R66, 0x2, RZ ;  /* 0x0000000242077824 */ /* 0x001fe200078e00ff */
[----:B------:R-:W-:Y:S02]  /*2c00*/  ISETP.GE.AND P0, PT, R109, c[0x0][0x214], PT ;  /* 0x000085006d007a0c */ /* 0x000fe40003f06270 */
[----:B------:R-:W-:Y:S01]  /*2c10*/  LOP3.LUT R0, R0, 0xffffefff, RZ, 0xc0, !PT ;  /* 0xffffefff00007812 */ /* 0x000fe200078ec0ff */
[----:B-1----:R-:W-:Y:S01]  /*2c20*/  IMAD.SHL.U32 R54, R68, 0x2, RZ ;  /* 0x0000000244367824 */ /* 0x002fe200078e00ff */
[----:B------:R0:W-:Y:S01]  /*2c30*/  STL [R1+0x90], R7 ;  /* 0x0000900701007387 */ /* 0x0001e20000100800 */
[----:B------:R-:W-:Y:S01]  /*2c40*/  LOP3.LUT R107, R11, 0x20, RZ, 0xfc, !PT ;  /* 0x000000200b6b7812 */ /* 0x000fe200078efcff */
[----:B--2---:R-:W-:-:S02]  /*2c50*/  IMAD.SHL.U32 R53, R70, 0x2, RZ ;  /* 0x0000000246357824 */ /* 0x004fc400078e00ff */
[----:B------:R-:W-:Y:S01]  /*2c60*/  STL [R1+0x88], R54 ;  /* 0x0000883601007387 */ /* 0x000fe20000100800 */
[----:B------:R-:W-:Y:S02]  /*2c70*/  @P1 LOP3.LUT R0, R0, 0x1000, RZ, 0xfc, !PT ;  /* 0x0000100000001812 */ /* 0x000fe400078efcff */
[----:B------:R-:W-:Y:S01]  /*2c80*/  ISETP.GE.AND P2, PT, R107, c[0x0][0x214], PT ;  /* 0x000085006b007a0c */ /* 0x000fe20003f46270 */
[----:B------:R1:W-:Y:S01]  /*2c90*/  STL [R1+0x80], R53 ;  /* 0x0000803501007387 */ /* 0x0003e20000100800 */
[----:B------:R-:W-:Y:S01]  /*2ca0*/  LOP3.LUT R0, R0, 0xfffffbff, RZ, 0xc0, !PT ;  /* 0xfffffbff00007812 */ /* 0x000fe200078ec0ff */
[----:B0-----:R-:W-:Y:S01]  /*2cb0*/  IMAD.SHL.U32 R7, R72, 0x2, RZ ;  /* 0x0000000248077824 */ /* 0x001fe200078e00ff */
[----:B------:R-:W-:Y:S02]  /*2cc0*/  LOP3.LUT R105, R11, 0x19, RZ, 0xfc, !PT ;  /* 0x000000190b697812 */ /* 0x000fe400078efcff */
[----:B------:R-:W-:Y:S02]  /*2cd0*/  @P0 LOP3.LUT R0, R0, 0x400, RZ, 0xfc, !PT ;  /* 0x0000040000000812 */ /* 0x000fe400078efcff */
[----:B------:R0:W-:Y:S01]  /*2ce0*/  STL [R1+0x78], R7 ;  /* 0x0000780701007387 */ /* 0x0001e20000100800 */
[----:B------:R-:W-:-:S02]  /*2cf0*/  ISETP.GE.AND P1, PT, R105, c[0x0][0x214], PT ;  /* 0x0000850069007a0c */ /* 0x000fc40003f26270 */
[----:B------:R-:W-:Y:S01]  /*2d00*/  LOP3.LUT R0, R0, 0xfffffdff, RZ, 0xc0, !PT ;  /* 0xfffffdff00007812 */ /* 0x000fe200078ec0ff */
[----:B------:R2:W-:Y:S01]  /*2d10*/  STL [R1+0x10], R51 ;  /* 0x0000103301007387 */ /* 0x0005e20000100800 */
[----:B-1----:R-:W-:Y:S02]  /*2d20*/  SHF.R.U32.HI R53, RZ, 0x4, R128 ;  /* 0x00000004ff357819 */ /* 0x002fe40000011680 */
[----:B------:R-:W-:Y:S01]  /*2d30*/  LOP3.LUT R103, R11, 0x11, RZ, 0xfc, !PT ;  /* 0x000000110b677812 */ /* 0x000fe200078efcff */
[----:B------:R1:W-:Y:S01]  /*2d40*/  STL [R1+0x70], R50 ;  /* 0x0000703201007387 */ /* 0x0003e20000100800 */
[----:B------:R-:W-:Y:S01]  /*2d50*/  SHF.R.U32.HI R54, RZ, 0x4, R127 ;  /* 0x00000004ff367819 */ /* 0x000fe2000001167f */
[----:B0-----:R-:W-:Y:S01]  /*2d60*/  IMAD.SHL.U32 R7, R49, 0x2, RZ ;  /* 0x0000000231077824 */ /* 0x001fe200078e00ff */
[----:B------:R-:W-:Y:S01]  /*2d70*/  SHF.R.U32.HI R49, RZ, 0x4, R131 ;  /* 0x00000004ff317819 */ /* 0x000fe20000011683 */
[----:B------:R0:W-:Y:S01]  /*2d80*/  STL [R1+0x38], R60 ;  /* 0x0000383c01007387 */ /* 0x0001e20000100800 */
[----:B------:R-:W-:-:S02]  /*2d90*/  @P2 LOP3.LUT R0, R0, 0x200, RZ, 0xfc, !PT ;  /* 0x0000020000002812 */ /* 0x000fc400078efcff */
[----:B------:R-:W-:Y:S01]  /*2da0*/  LOP3.LUT R49, R49, 0xffffffc, RZ, 0xc0, !PT ;  /* 0x0ffffffc31317812 */ /* 0x000fe200078ec0ff */
[----:B------:R3:W-:Y:S01]  /*2db0*/  STL [R1+0x30], R59 ;  /* 0x0000303b01007387 */ /* 0x0007e20000100800 */
[----:B--2---:R-:W-:Y:S02]  /*2dc0*/  SHF.R.U32.HI R51, RZ, 0x4, R129 ;  /* 0x00000004ff337819 */ /* 0x004fe40000011681 */
[----:B-1----:R-:W-:Y:S01]  /*2dd0*/  SHF.R.U32.HI R50, RZ, 0x4, R130 ;  /* 0x00000004ff327819 */ /* 0x002fe20000011682 */
[----:B------:R-:W-:Y:S01]  /*2de0*/  STL [R1+0x28], R62 ;  /* 0x0000283e01007387 */ /* 0x000fe20000100800 */
[----:B------:R-:W-:Y:S02]  /*2df0*/  LOP3.LUT R51, R51, 0xffffffc, RZ, 0xc0, !PT ;  /* 0x0ffffffc33337812 */ /* 0x000fe400078ec0ff */
[----:B0-----:R-:W-:Y:S02]  /*2e00*/  LEA.HI R60, R132, R133, RZ, 0x1c ;  /* 0x00000085843c7211 */ /* 0x001fe400078fe0ff */
[----:B------:R-:W-:Y:S01]  /*2e10*/  LOP3.LUT R50, R50, 0xffffffc, RZ, 0xc0, !PT ;  /* 0x0ffffffc32327812 */ /* 0x000fe200078ec0ff */
[----:B---3--:R-:W-:Y:S01]  /*2e20*/  IMAD.SHL.U32 R59, R61, 0x2, RZ ;  /* 0x000000023d3b7824 */ /* 0x008fe200078e00ff */
[----:B------:R-:W-:Y:S01]  /*2e30*/  LOP3.LUT R53, R53, 0xffffffc, RZ, 0xc0, !PT ;  /* 0x0ffffffc35357812 */ /* 0x000fe200078ec0ff */
[----:B------:R-:W-:Y:S01]  /*2e40*/  IMAD.SHL.U32 R61, R63, 0x2, RZ ;  /* 0x000000023f3d7824 */ /* 0x000fe200078e00ff */
[----:B------:R0:W-:Y:S01]  /*2e50*/  STL [R1+0x20], R60 ;  /* 0x0000203c01007387 */ /* 0x0001e20000100800 */
[----:B------:R-:W-:-:S02]  /*2e60*/  SHF.R.U32.HI R55, RZ, 0x4, R126 ;  /* 0x00000004ff377819 */ /* 0x000fc4000001167e */
[----:B------:R-:W-:Y:S01]  /*2e70*/  LOP3.LUT R54, R54, 0xffffffc, RZ, 0xc0, !PT ;  /* 0x0ffffffc36367812 */ /* 0x000fe200078ec0ff */
[----:B------:R1:W-:Y:S01]  /*2e80*/  STL [R1+0xd4], R59 ;  /* 0x0000d43b01007387 */ /* 0x0003e20000100800 */
[----:B------:R-:W-:Y:S02]  /*2e90*/  ISETP.GE.AND P0, PT, R103, c[0x0][0x214], PT ;  /* 0x0000850067007a0c */ /* 0x000fe40003f06270 */
[----:B------:R-:W-:Y:S01]  /*2ea0*/  SHF.R.U32.HI R56, RZ, 0x4, R125 ;  /* 0x00000004ff387819 */ /* 0x000fe2000001167d */
[----:B------:R-:W-:Y:S01]  /*2eb0*/  STL [R1+0xcc], R61 ;  /* 0x0000cc3d01007387 */ /* 0x000fe20000100800 */
[----:B------:R-:W-:Y:S01]  /*2ec0*/  LOP3.LUT R0, R0, 0xfffffeff, RZ, 0xc0, !PT ;  /* 0xfffffeff00007812 */ /* 0x000fe200078ec0ff */
[----:B0-----:R-:W-:Y:S01]  /*2ed0*/  IMAD.SHL.U32 R60, R65, 0x2, RZ ;  /* 0x00000002413c7824 */ /* 0x001fe200078e00ff */
[----:B------:R-:W-:Y:S02]  /*2ee0*/  SHF.R.U32.HI R58, RZ, 0x4, R124 ;  /* 0x00000004ff3a7819 */ /* 0x000fe4000001167c */
[----:B------:R-:W-:Y:S01]  /*2ef0*/  LOP3.LUT R120, R11, 0x10, RZ, 0xfc, !PT ;  /* 0x000000100b787812 */ /* 0x000fe200078efcff */
[----:B-1----:R-:W-:Y:S01]  /*2f00*/  IMAD.SHL.U32 R59, R67, 0x2, RZ ;  /* 0x00000002433b7824 */ /* 0x002fe200078e00ff */
[----:B------:R0:W-:Y:S01]  /*2f10*/  STL [R1+0xc4], R60 ;  /* 0x0000c43c01007387 */ /* 0x0001e20000100800 */
[----:B------:R-:W-:-:S02]  /*2f20*/  LOP3.LUT R55, R55, 0xffffffc, RZ, 0xc0, !PT ;  /* 0x0ffffffc37377812 */ /* 0x000fc400078ec0ff */
[----:B------:R-:W-:Y:S01]  /*2f30*/  LOP3.LUT R56, R56, 0xffffffc, RZ, 0xc0, !PT ;  /* 0x0ffffffc38387812 */ /* 0x000fe200078ec0ff */
[----:B------:R1:W-:Y:S01]  /*2f40*/  STL [R1+0xbc], R59 ;  /* 0x0000bc3b01007387 */ /* 0x0003e20000100800 */
[----:B------:R-:W-:Y:S02]  /*2f50*/  @P1 LOP3.LUT R0, R0, 0x100, RZ, 0xfc, !PT ;  /* 0x0000010000001812 */ /* 0x000fe400078efcff */
[----:B------:R-:W-:Y:S01]  /*2f60*/  LOP3.LUT R58, R58, 0xffffffc, RZ, 0xc0, !PT ;  /* 0x0ffffffc3a3a7812 */ /* 0x000fe200078ec0ff */
[----:B------:R2:W-:Y:S01]  /*2f70*/  STL [R1+0xb4], R57 ;  /* 0x0000b43901007387 */ /* 0x0005e20000100800 */
[----:B------:R-:W-:Y:S01]  /*2f80*/  ISETP.GE.AND P2, PT, R120, c[0x0][0x214], PT ;  /* 0x0000850078007a0c */ /* 0x000fe20003f46270 */
[----:B0-----:R-:W-:Y:S01]  /*2f90*/  IMAD.SHL.U32 R60, R69, 0x2, RZ ;  /* 0x00000002453c7824 */ /* 0x001fe200078e00ff */
[----:B------:R-:W-:Y:S02]  /*2fa0*/  LOP3.LUT R0, R0, 0xffffffbf, RZ, 0xc0, !PT ;  /* 0xffffffbf00007812 */ /* 0x000fe400078ec0ff */
[----:B------:R-:W-:Y:S01]  /*2fb0*/  LOP3.LUT R121, R11, 0x9, RZ, 0xfc, !PT ;  /* 0x000000090b797812 */ /* 0x000fe200078efcff */
[----:B-1----:R-:W-:Y:S01]  /*2fc0*/  IMAD.SHL.U32 R59, R71, 0x2, RZ ;  /* 0x00000002473b7824 */ /* 0x002fe200078e00ff */
[----:B------:R0:W-:Y:S01]  /*2fd0*/  STL [R1+0xac], R60 ;  /* 0x0000ac3c01007387 */ /* 0x0001e20000100800 */
[----:B------:R-:W-:Y:S01]  /*2fe0*/  @P0 LOP3.LUT R0, R0, 0x40, RZ, 0xfc, !PT ;  /* 0x0000004000000812 */ /* 0x000fe200078efcff */
[----:B--2---:R-:W-:-:S02]  /*2ff0*/  IMAD.SHL.U32 R57, R73, 0x2, RZ ;  /* 0x0000000249397824 */ /* 0x004fc400078e00ff */
[----:B------:R1:W-:Y:S01]  /*3000*/  STL [R1+0xa4], R59 ;  /* 0x0000a43b01007387 */ /* 0x0003e20000100800 */
[----:B------:R-:W-:Y:S02]  /*3010*/  LOP3.LUT R0, R0, 0xffffffdf, RZ, 0xc0, !PT ;  /* 0xffffffdf00007812 */ /* 0x000fe400078ec0ff */
[----:B------:R-:W-:Y:S01]  /*3020*/  LOP3.LUT R122, R11, 0x1, RZ, 0xfc, !PT ;  /* 0x000000010b7a7812 */ /* 0x000fe200078efcff */
[----:B------:R2:W-:Y:S01]  /*3030*/  STL [R1+0x9c], R57 ;  /* 0x00009c3901007387 */ /* 0x0005e20000100800 */
[----:B------:R-:W-:Y:S01]  /*3040*/  ISETP.GE.AND P1, PT, R121, c[0x0][0x214], PT ;  /* 0x0000850079007a0c */ /* 0x000fe20003f26270 */
[----:B0-----:R-:W-:Y:S01]  /*3050*/  IMAD.SHL.U32 R60, R75, 0x2, RZ ;  /* 0x000000024b3c7824 */ /* 0x001fe200078e00ff */
[----:B------:R-:W-:Y:S02]  /*3060*/  @P2 LOP3.LUT R0, R0, 0x20, RZ, 0xfc, !PT ;  /* 0x0000002000002812 */ /* 0x000fe400078efcff */
[----:B------:R-:W-:Y:S01]  /*3070*/  ISETP.GE.AND P0, PT, R122, c[0x0][0x214], PT ;  /* 0x000085007a007a0c */ /* 0x000fe20003f06270 */
[----:B-1----:R-:W-:Y:S01]  /*3080*/  IMAD.SHL.U32 R59, R93, 0x2, RZ ;  /* 0x000000025d3b7824 */ /* 0x002fe200078e00ff */
[----:B------:R0:W-:Y:S01]  /*3090*/  STL [R1+0x94], R60 ;  /* 0x0000943c01007387 */ /* 0x0001e20000100800 */
[----:B------:R-:W-:Y:S01]  /*30a0*/  LOP3.LUT R0, R0, 0xfffffffb, RZ, 0xc0, !PT ;  /* 0xfffffffb00007812 */ /* 0x000fe200078ec0ff */
[----:B--2---:R-:W-:-:S02]  /*30b0*/  IMAD.SHL.U32 R57, R95, 0x2, RZ ;  /* 0x000000025f397824 */ /* 0x004fc400078e00ff */
[----:B------:R1:W-:Y:S01]  /*30c0*/  STL [R1+0x8c], R59 ;  /* 0x00008c3b01007387 */ /* 0x0003e20000100800 */
[----:B------:R-:W-:-:S03]  /*30d0*/  LOP3.LUT R0, R0, 0xffffffef, RZ, 0xc0, !PT ;  /* 0xffffffef00007812 */ /* 0x000fc600078ec0ff */
[----:B------:R2:W-:Y:S01]  /*30e0*/  STL [R1+0x84], R57 ;  /* 0x0000843901007387 */ /* 0x0005e20000100800 */
[----:B------:R-:W-:Y:S01]  /*30f0*/  @P1 LOP3.LUT R0, R0, 0x10, RZ, 0xfc, !PT ;  /* 0x0000001000001812 */ /* 0x000fe200078efcff */
[----:B0-----:R-:W-:-:S03]  /*3100*/  IMAD.SHL.U32 R60, R97, 0x2, RZ ;  /* 0x00000002613c7824 */ /* 0x001fc600078e00ff */
[----:B------:R-:W-:Y:S01]  /*3110*/  @P0 LOP3.LUT R0, R0, 0x4, RZ, 0xfc, !PT ;  /* 0x0000000400000812 */ /* 0x000fe200078efcff */
[----:B-1----:R-:W-:Y:S01]  /*3120*/  IMAD.SHL.U32 R59, R52, 0x2, RZ ;  /* 0x00000002343b7824 */ /* 0x002fe200078e00ff */
[----:B------:R-:W-:Y:S01]  /*3130*/  STL [R1+0x7c], R60 ;  /* 0x00007c3c01007387 */ /* 0x000fe20000100800 */
[----:B------:R-:W-:Y:S02]  /*3140*/  IMAD.SHL.U32 R52, R101, 0x2, RZ ;  /* 0x0000000265347824 */ /* 0x000fe400078e00ff */
[----:B--2---:R-:W-:Y:S01]  /*3150*/  IMAD.SHL.U32 R57, R99, 0x2, RZ ;  /* 0x0000000263397824 */ /* 0x004fe200078e00ff */
[----:B------:R-:W-:Y:S04]  /*3160*/  STL [R1+0xc], R59 ;  /* 0x00000c3b01007387 */ /* 0x000fe80000100800 */
[----:B------:R-:W-:Y:S04]  /*3170*/  STL [R1+0x74], R57 ;  /* 0x0000743901007387 */ /* 0x000fe80000100800 */
[----:B------:R-:W-:Y:S04]  /*3180*/  STL [R1+0x6c], R52 ;  /* 0x00006c3401007387 */ /* 0x000fe80000100800 */
[----:B------:R-:W-:Y:S04]  /*3190*/  STL [R1+0xe8], R48 ;  /* 0x0000e83001007387 */ /* 0x000fe80000100800 */
[----:B------:R0:W-:Y:S04]  /*31a0*/  STL [R1+0xe4], R47 ;  /* 0x0000e42f01007387 */ /* 0x0001e80000100800 */
[----:B------:R1:W-:Y:S04]  /*31b0*/  STL [R1+0xe0], R8 ;  /* 0x0000e00801007387 */ /* 0x0003e80000100800 */
[----:B------:R2:W-:Y:S01]  /*31c0*/  STL [R1+0xdc], R9 ;  /* 0x0000dc0901007387 */ /* 0x0005e20000100800 */
[----:B0-----:R-:W-:-:S02]  /*31d0*/  IMAD.IADD R47, R51, 0x1, R129 ;  /* 0x00000001332f7824 */ /* 0x001fc400078e0281 */
[----:B-1----:R-:W-:Y:S02]  /*31e0*/  IMAD.SHL.U32 R8, R10, 0x2, RZ ;  /* 0x000000020a087824 */ /* 0x002fe400078e00ff */
[----:B------:R-:W-:Y:S02]  /*31f0*/  IMAD.SHL.U32 R10, R46, 0x2, RZ ;  /* 0x000000022e0a7824 */ /* 0x000fe400078e00ff */
[----:B--2---:R-:W-:Y:S02]  /*3200*/  IMAD.SHL.U32 R9, R45, 0x2, RZ ;  /* 0x000000022d097824 */ /* 0x004fe400078e00ff */
[----:B------:R-:W-:Y:S02]  /*3210*/  IMAD.IADD R46, R49, 0x1, R131 ;  /* 0x00000001312e7824 */ /* 0x000fe400078e0283 */
[----:B------:R-:W-:-:S03]  /*3220*/  IMAD.IADD R45, R50, 0x1, R130 ;  /* 0x00000001322d7824 */ /* 0x000fc600078e0282 */
[----:B------:R0:W-:Y:S04]  /*3230*/  STL [R1+0x48], R46 ;  /* 0x0000482e01007387 */ /* 0x0001e80000100800 */
[----:B------:R1:W-:Y:S04]  /*3240*/  STL [R1+0x44], R45 ;  /* 0x0000442d01007387 */ /* 0x0003e80000100800 */
[----:B------:R2:W-:Y:S01]  /*3250*/  STL [R1+0x40], R47 ;  /* 0x0000402f01007387 */ /* 0x0005e20000100800 */
[----:B0-----:R-:W-:Y:S02]  /*3260*/  IMAD.IADD R46, R53, 0x1, R128 ;  /* 0x00000001352e7824 */ /* 0x001fe400078e0280 */
[----:B-1----:R-:W-:-:S03]  /*3270*/  IMAD.IADD R45, R54, 0x1, R127 ;  /* 0x00000001362d7824 */ /* 0x002fc600078e027f */
[----:B------:R0:W-:Y:S01]  /*3280*/  STL [R1+0x3c], R46 ;  /* 0x00003c2e01007387 */ /* 0x0001e20000100800 */
[----:B--2---:R-:W-:-:S03]  /*3290*/  IMAD.IADD R47, R55, 0x1, R126 ;  /* 0x00000001372f7824 */ /* 0x004fc600078e027e */
[----:B------:R1:W-:Y:S04]  /*32a0*/  STL [R1+0x34], R45 ;  /* 0x0000342d01007387 */ /* 0x0003e80000100800 */
[----:B------:R2:W-:Y:S01]  /*32b0*/  STL [R1+0x2c], R47 ;  /* 0x00002c2f01007387 */ /* 0x0005e20000100800 */
[----:B0-----:R-:W-:Y:S02]  /*32c0*/  IMAD.IADD R46, R56, 0x1, R125 ;  /* 0x00000001382e7824 */ /* 0x001fe400078e027d */
[----:B-1----:R-:W-:-:S03]  /*32d0*/  IMAD.IADD R45, R58, 0x1, R124 ;  /* 0x000000013a2d7824 */ /* 0x002fc600078e027c */
[----:B------:R2:W-:Y:S04]  /*32e0*/  STL [R1+0x24], R46 ;  /* 0x0000242e01007387 */ /* 0x0005e80000100800 */
[----:B------:R2:W-:Y:S04]  /*32f0*/  STL [R1+0x1c], R45 ;  /* 0x00001c2d01007387 */ /* 0x0005e80000100800 */
[----:B------:R2:W-:Y:S02]  /*3300*/  STL [R1+0x8], R123 ;  /* 0x0000087b01007387 */ /* 0x0005e40000100800 */
.L_x_5:
[----:B------:R-:W0:Y:S01]  /*3310*/  S2R R184, SR_TID.X ;  /* 0x0000000000b87919 */ /* 0x000e220000002100 */
[C---:B-----5:R-:W-:Y:S02]  /*3320*/  IADD3 R50, P0, R252.reuse, UR5, RZ ;  /* 0x00000005fc327c10 */ /* 0x060fe4000ff1e0ff */
[C---:B------:R-:W-:Y:S01]  /*3330*/  IADD3 R53, R252.reuse, 0x20, RZ ;  /* 0x00000020fc357810 */ /* 0x040fe20007ffe0ff */
[----:B------:R-:W3:Y:S02]  /*3340*/  LDL R195, [R1] ;  /* 0x0000000001c37983 */ /* 0x000ee40000100800 */
[----:B------:R-:W-:Y:S01]  /*3350*/  IMAD.X R51, RZ, RZ, UR6, P0 ;  /* 0x00000006ff337e24 */ /* 0x000fe200080e06ff */
[----:B--2---:R-:W-:Y:S01]  /*3360*/  IADD3 R46, P0, R53, UR5, RZ ;  /* 0x00000005352e7c10 */ /* 0x004fe2000ff1e0ff */
[----:B------:R-:W2:Y:S01]  /*3370*/  LDL R216, [R1+0xe8] ;  /* 0x0000e80001d87983 */ /* 0x000ea20000100800 */
[----:B------:R-:W-:-:S03]  /*3380*/  LOP3.LUT R52, R252, 0x40, RZ, 0xfc, !PT ;  /* 0x00000040fc347812 */ /* 0x000fc600078efcff */
[----:B------:R-:W-:Y:S01]  /*3390*/  IMAD.X R47, RZ, RZ, UR6, P0 ;  /* 0x00000006ff2f7e24 */ /* 0x000fe200080e06ff */
[----:B------:R-:W-:Y:S01]  /*33a0*/  IADD3 R44, P0, R52, UR5, RZ ;  /* 0x00000005342c7c10 */ /* 0x000fe2000ff1e0ff */
[----:B------:R-:W4:Y:S01]  /*33b0*/  LDL R215, [R1+0xe4] ;  /* 0x0000e40001d77983 */ /* 0x000f220000100800 */
[----:B------:R-:W-:-:S03]  /*33c0*/  IADD3 R11, R252, 0x60, RZ ;  /* 0x00000060fc0b7810 */ /* 0x000fc60007ffe0ff */
[----:B------:R-:W-:Y:S01]  /*33d0*/  IMAD.X R45, RZ, RZ, UR6, P0 ;  /* 0x00000006ff2d7e24 */ /* 0x000fe200080e06ff */
[----:B------:R-:W-:Y:S01]  /*33e0*/  IADD3 R48, P0, R11, UR5, RZ ;  /* 0x000000050b307c10 */ /* 0x000fe2000ff1e0ff */
[----:B------:R-:W2:Y:S01]  /*33f0*/  LDL R214, [R1+0xe0] ;  /* 0x0000e00001d67983 */ /* 0x000ea20000100800 */
[----:B------:R-:W-:Y:S01]  /*3400*/  ISETP.GE.U32.AND P1, PT, R46, c[0x0][0x210], PT ;  /* 0x000084002e007a0c */ /* 0x000fe20003f26070 */
[----:B0-----:R-:W-:Y:S02]  /*3410*/  IMAD.SHL.U32 R184, R184, 0x8, RZ ;  /* 0x00000008b8b87824 */ /* 0x001fe400078e00ff */
[----:B------:R-:W2:Y:S01]  /*3420*/  LDL R213, [R1+0xdc] ;  /* 0x0000dc0001d57983 */ /* 0x000ea20000100800 */
[----:B------:R-:W-:Y:S01]  /*3430*/  IMAD.X R49, RZ, RZ, UR6, P0 ;  /* 0x00000006ff317e24 */ /* 0x000fe200080e06ff */
[----:B------:R-:W-:Y:S02]  /*3440*/  ISETP.GE.U32.AND P0, PT, R50, c[0x0][0x210], PT ;  /* 0x0000840032007a0c */ /* 0x000fe40003f06070 */
[----:B------:R-:W-:Y:S01]  /*3450*/  LOP3.LUT R184, R184, 0x38, RZ, 0xc0, !PT ;  /* 0x00000038b8b87812 */ /* 0x000fe200078ec0ff */
[----:B------:R-:W2:Y:S01]  /*3460*/  LDL R217, [R1+0x18] ;  /* 0x0000180001d97983 */ /* 0x000ea20000100800 */
[----:B------:R-:W-:-:S02]  /*3470*/  ISETP.GE.U32.AND P2, PT, R44, c[0x0][0x210], PT ;  /* 0x000084002c007a0c */ /* 0x000fc40003f46070 */
[----:B------:R-:W-:Y:S02]  /*3480*/  ISETP.GE.U32.AND.EX P0, PT, R51, RZ, PT, P0 ;  /* 0x000000ff3300720c */ /* 0x000fe40003f06100 */
[----:B------:R-:W-:Y:S01]  /*3490*/  ISETP.GE.U32.AND.EX P1, PT, R47, RZ, PT, P1 ;  /* 0x000000ff2f00720c */ /* 0x000fe20003f26110 */
[--C-:B------:R-:W-:Y:S01]  /*34a0*/  IMAD R44, R252, c[0x0][0x1b4], R184.reuse ;  /* 0x00006d00fc2c7a24 */ /* 0x100fe200078e02b8 */
[----:B------:R-:W-:Y:S01]  /*34b0*/  ISETP.GE.U32.AND.EX P2, PT, R45, RZ, PT, P2 ;  /* 0x000000ff2d00720c */ /* 0x000fe20003f46120 */
[----:B------:R-:W-:Y:S01]  /*34c0*/  IMAD.MOV.U32 R45, RZ, RZ, 0x2 ;  /* 0x00000002ff2d7424 */ /* 0x000fe200078e00ff */
[----:B------:R-:W-:Y:S01]  /*34d0*/  ISETP.GE.U32.AND P3, PT, R48, c[0x0][0x210], PT ;  /* 0x0000840030007a0c */ /* 0x000fe20003f66070 */
[----:B------:R-:W-:Y:S01]  /*34e0*/  IMAD.MOV.U32 R47, RZ, RZ, 0x2 ;  /* 0x00000002ff2f7424 */ /* 0x000fe200078e00ff */
[----:B------:R-:W-:Y:S01]  /*34f0*/  CS2R R56, SRZ ;  /* 0x0000000000387805 */ /* 0x000fe2000001ff00 */
[----:B------:R-:W-:Y:S01]  /*3500*/  IMAD R46, R53, c[0x0][0x1b4], R184 ;  /* 0x00006d00352e7a24 */ /* 0x000fe200078e02b8 */
[----:B------:R-:W-:Y:S01]  /*3510*/  CS2R R58, SRZ ;  /* 0x00000000003a7805 */ /* 0x000fe2000001ff00 */
[----:B------:R-:W-:Y:S01]  /*3520*/  CS2R R60, SRZ ;  /* 0x00000000003c7805 */ /* 0x000fe2000001ff00 */
[----:B------:R-:W-:Y:S01]  /*3530*/  CS2R R62, SRZ ;  /* 0x00000000003e7805 */ /* 0x000fe2000001ff00 */
[----:B------:R-:W-:Y:S01]  /*3540*/  IMAD.WIDE R44, R44, R45, UR30 ;  /* 0x0000001e2c2c7e25 */ /* 0x000fe2000f8e022d */
[----:B------:R-:W-:Y:S01]  /*3550*/  ISETP.GE.U32.AND.EX P3, PT, R49, RZ, PT, P3 ;  /* 0x000000ff3100720c */ /* 0x000fe20003f66130 */
[----:B------:R-:W2:Y:S02]  /*3560*/  LDL.LU R194, [R1+0x8] ;  /* 0x0000080001c27983 */ /* 0x000ea40000300800 */
[----:B------:R-:W-:-:S02]  /*3570*/  IMAD.WIDE R46, R46, R47, UR30 ;  /* 0x0000001e2e2e7e25 */ /* 0x000fc4000f8e022f */
[----:B------:R0:W2:Y:S02]  /*3580*/  @!P0 LDG.E.128 R56, [R44.64] ;  /* 0x000000282c388981 */ /* 0x0000a4000c1e1d00 */
[----:B------:R-:W-:Y:S02]  /*3590*/  IMAD.MOV.U32 R55, RZ, RZ, 0x2 ;  /* 0x00000002ff377424 */ /* 0x000fe400078e00ff */
[--C-:B------:R-:W-:Y:S01]  /*35a0*/  IMAD R54, R52, c[0x0][0x1b4], R184.reuse ;  /* 0x00006d0034367a24 */ /* 0x100fe200078e02b8 */
[----:B------:R1:W3:Y:S01]  /*35b0*/  @!P1 LDG.E.128 R60, [R46.64] ;  /* 0x000000282e3c9981 */ /* 0x0002e2000c1e1d00 */
[----:B------:R-:W-:Y:S02]  /*35c0*/  IMAD.MOV.U32 R65, RZ, RZ, 0x2 ;  /* 0x00000002ff417424 */ /* 0x000fe400078e00ff */
[--C-:B------:R-:W-:Y:S01]  /*35d0*/  IMAD R64, R11, c[0x0][0x1b4], R184.reuse ;  /* 0x00006d000b407a24 */ /* 0x100fe200078e02b8 */
[----:B------:R-:W-:Y:S01]  /*35e0*/  CS2R R48, SRZ ;  /* 0x0000000000307805 */ /* 0x000fe2000001ff00 */
[----:B0-----:R-:W-:Y:S01]  /*35f0*/  CS2R R44, SRZ ;  /* 0x00000000002c7805 */ /* 0x001fe2000001ff00 */
[----:B------:R-:W-:Y:S01]  /*3600*/  IMAD.WIDE R54, R54, R55, UR30 ;  /* 0x0000001e36367e25 */ /* 0x000fe2000f8e0237 */
[----:B------:R-:W-:Y:S01]  /*3610*/  CS2R R50, SRZ ;  /* 0x0000000000327805 */ /* 0x000fe2000001ff00 */
[----:B------:R-:W-:Y:S01]  /*3620*/  LOP3.LUT P5, RZ, R0, 0x80000000, RZ, 0xc0, !PT ;  /* 0x8000000000ff7812 */ /* 0x000fe200078ac0ff */
[----:B------:R-:W4:Y:S01]  /*3630*/  LDL R198, [R1+0x10] ;  /* 0x0000100001c67983 */ /* 0x000f220000100800 */
[----:B-1----:R-:W-:Y:S01]  /*3640*/  CS2R R46, SRZ ;  /* 0x00000000002e7805 */ /* 0x002fe2000001ff00 */
[----:B------:R-:W-:Y:S01]  /*3650*/  IMAD.WIDE R64, R64, R65, UR30 ;  /* 0x0000001e40407e25 */ /* 0x000fe2000f8e0241 */
[----:B------:R-:W-:Y:S01]  /*3660*/  LOP3.LUT P6, RZ, R0, 0x40000000, RZ, 0xc0, !PT ;  /* 0x4000000000ff7812 */ /* 0x000fe200078cc0ff */
[----:B------:R-:W4:Y:S04]  /*3670*/  LDL R197, [R1+0xc] ;  /* 0x00000c0001c57983 */ /* 0x000f280000100800 */
[----:B------:R0:W4:Y:S04]  /*3680*/  @!P2 LDG.E.128 R44, [R54.64] ;  /* 0x00000028362ca981 */ /* 0x000128000c1e1d00 */
[----:B------:R-:W4:Y:S04]  /*3690*/  @!P3 LDG.E.128 R48, [R64.64] ;  /* 0x000000284030b981 */ /* 0x000f28000c1e1d00 */
[----:B------:R-:W-:Y:S01]  /*36a0*/  BAR.SYNC.DEFER_BLOCKING 0x0 ;  /* 0x0000000000007b1d */ /* 0x000fe20000010000 */
[----:B------:R-:W-:-:S02]  /*36b0*/  IMAD R52, R52, c[0x0][0x1e4], R184 ;  /* 0x0000790034347a24 */ /* 0x000fc400078e02b8 */
[----:B0-----:R-:W-:Y:S02]  /*36c0*/  IMAD R54, R53, c[0x0][0x1e4], R184 ;  /* 0x0000790035367a24 */ /* 0x001fe400078e02b8 */
[----:B------:R-:W-:-:S04]  /*36d0*/  IMAD.MOV.U32 R53, RZ, RZ, 0x2 ;  /* 0x00000002ff357424 */ /* 0x000fc800078e00ff */
[----:B------:R-:W-:Y:S01]  /*36e0*/  IMAD.WIDE R52, R52, R53, UR28 ;  /* 0x0000001c34347e25 */ /* 0x000fe2000f8e0235 */
[----:B--2---:R-:W-:Y:S02]  /*36f0*/  SEL R56, R56, RZ, !P0 ;  /* 0x000000ff38387207 */ /* 0x004fe40004000000 */
[----:B------:R-:W-:Y:S02]  /*3700*/  SEL R57, R57, RZ, !P0 ;  /* 0x000000ff39397207 */ /* 0x000fe40004000000 */
[----:B------:R-:W-:Y:S02]  /*3710*/  SEL R58, R58, RZ, !P0 ;  /* 0x000000ff3a3a7207 */ /* 0x000fe40004000000 */
[----:B------:R-:W-:Y:S02]  /*3720*/  SEL R59, R59, RZ, !P0 ;  /* 0x000000ff3b3b7207 */ /* 0x000fe40004000000 */
[----:B---3--:R-:W-:Y:S02]  /*3730*/  SEL R60, R60, RZ, !P1 ;  /* 0x000000ff3c3c7207 */ /* 0x008fe40004800000 */
[----:B------:R-:W-:-:S02]  /*3740*/  SEL R61, R61, RZ, !P1 ;  /* 0x000000ff3d3d7207 */ /* 0x000fc40004800000 */
[----:B------:R-:W-:Y:S02]  /*3750*/  SEL R62, R62, RZ, !P1 ;  /* 0x000000ff3e3e7207 */ /* 0x000fe40004800000 */
[----:B------:R-:W-:Y:S01]  /*3760*/  SEL R63, R63, RZ, !P1 ;  /* 0x000000ff3f3f7207 */ /* 0x000fe20004800000 */
[----:B------:R-:W-:Y:S01]  /*3770*/  STS.128 [R195+0x8000], R56 ;  /* 0x00800038c3007388 */ /* 0x000fe20000000c00 */
[----:B----4-:R-:W-:Y:S02]  /*3780*/  SEL R44, R44, RZ, !P2 ;  /* 0x000000ff2c2c7207 */ /* 0x010fe40005000000 */
[----:B------:R-:W-:Y:S02]  /*3790*/  SEL R45, R45, RZ, !P2 ;  /* 0x000000ff2d2d7207 */ /* 0x000fe40005000000 */
[----:B------:R-:W-:Y:S02]  /*37a0*/  SEL R46, R46, RZ, !P2 ;  /* 0x000000ff2e2e7207 */ /* 0x000fe40005000000 */
[----:B------:R-:W-:-:S02]  /*37b0*/  SEL R47, R47, RZ, !P2 ;  /* 0x000000ff2f2f7207 */ /* 0x000fc40005000000 */
[----:B------:R-:W-:Y:S02]  /*37c0*/  SEL R48, R48, RZ, !P3 ;  /* 0x000000ff30307207 */ /* 0x000fe40005800000 */
[----:B------:R-:W-:Y:S02]  /*37d0*/  SEL R49, R49, RZ, !P3 ;  /* 0x000000ff31317207 */ /* 0x000fe40005800000 */
[----:B------:R-:W-:Y:S02]  /*37e0*/  SEL R50, R50, RZ, !P3 ;  /* 0x000000ff32327207 */ /* 0x000fe40005800000 */
[----:B------:R-:W-:Y:S01]  /*37f0*/  SEL R51, R51, RZ, !P3 ;  /* 0x000000ff33337207 */ /* 0x000fe20005800000 */
[----:B------:R-:W-:Y:S04]  /*3800*/  STS.128 [R195+0x9000], R60 ;  /* 0x0090003cc3007388 */ /* 0x000fe80000000c00 */
[----:B------:R-:W-:Y:S04]  /*3810*/  STS.128 [R195+0xa000], R44 ;  /* 0x00a0002cc3007388 */ /* 0x000fe80000000c00 */
[----:B------:R-:W-:Y:S04]  /*3820*/  STS.128 [R195+0xb000], R48 ;  /* 0x00b00030c3007388 */ /* 0x000fe80000000c00 */
[----:B------:R-:W-:Y:S06]  /*3830*/  BAR.SYNC.DEFER_BLOCKING 0x0 ;  /* 0x0000000000007b1d */ /* 0x000fec0000010000 */
[----:B------:R-:W-:Y:S04]  /*3840*/  LDSM.16.M88.4 R96, [R216+0x8000] ;  /* 0x00800000d860783b */ /* 0x000fe80000000200 */
[----:B------:R-:W0:Y:S04]  /*3850*/  LDSM.16.M88.4 R72, [R4+0x1800] ;  /* 0x001800000448783b */ /* 0x000e280000000200 */
[----:B------:R-:W1:Y:S04]  /*3860*/  LDSM.16.M88.4 R64, [R4+0x2000] ;  /* 0x002000000440783b */ /* 0x000e680000000200 */
[----:B------:R-:W2:Y:S04]  /*3870*/  LDSM.16.M88.4 R68, [R4+0x2800] ;  /* 0x002800000444783b */ /* 0x000ea80000000200 */
[----:B------:R-:W3:Y:S04]  /*3880*/  LDSM.16.M88.4 R100, [R4+0x800] ;  /* 0x000800000464783b */ /* 0x000ee80000000200 */
[----:B------:R-:W4:Y:S04]  /*3890*/  LDSM.16.M88.4 R92, [R4+0x1000] ;  /* 0x00100000045c783b */ /* 0x000f280000000200 */
[----:B------:R-:W-:Y:S04]  /*38a0*/  LDSM.16.M88.4 R168, [R215+0x8000] ;  /* 0x00800000d7a8783b */ /* 0x000fe80000000200 */
[----:B------:R-:W2:Y:S04]  /*38b0*/  LDSM.16.M88.4 R44, [R2+0x1800] ;  /* 0x00180000022c783b */ /* 0x000ea80000000200 */
[----:B------:R-:W2:Y:S04]  /*38c0*/  LDSM.16.M88.4 R136, [R2+0x2000] ;  /* 0x002000000288783b */ /* 0x000ea80000000200 */
[----:B------:R-:W2:Y:S04]  /*38d0*/  LDSM.16.M88.4 R120, [R2+0x2800] ;  /* 0x002800000278783b */ /* 0x000ea80000000200 */
[----:B------:R-:W3:Y:S01]  /*38e0*/  LDSM.16.M88.4 R128, [R4] ;  /* 0x000000000480783b */ /* 0x000ee20000000200 */
[C---:B0-----:R-:W-:Y:S03]  /*38f0*/  HMMA.16816.F32.BF16 R148, R96.reuse, R72, RZ ;  /* 0x000000486094723c */ /* 0x041fe600000418ff */
[----:B------:R-:W0:Y:S04]  /*3900*/  LDSM.16.M88.4 R60, [R2+0x800] ;  /* 0x00080000023c783b */ /* 0x000e280000000200 */
[----:B------:R-:W0:Y:S01]  /*3910*/  LDSM.16.M88.4 R104, [R4+0x3000] ;  /* 0x003000000468783b */ /* 0x000e220000000200 */
[C---:B------:R-:W-:Y:S03]  /*3920*/  HMMA.16816.F32.BF16 R72, R96.reuse, R74, RZ ;  /* 0x0000004a6048723c */ /* 0x040fe600000418ff */
[----:B------:R-:W0:Y:S04]  /*3930*/  LDSM.16.M88.4 R48, [R2+0x1000] ;  /* 0x001000000230783b */ /* 0x000e280000000200 */
[----:B------:R-:W0:Y:S01]  /*3940*/  LDSM.16.M88.4 R152, [R2] ;  /* 0x000000000298783b */ /* 0x000e220000000200 */
[C---:B-1----:R-:W-:Y:S03]  /*3950*/  HMMA.16816.F32.BF16 R140, R96.reuse, R64, RZ ;  /* 0x00000040608c723c */ /* 0x042fe600000418ff */
[----:B------:R-:W1:Y:S04]  /*3960*/  LDSM.16.M88.4 R132, [R4+0x3800] ;  /* 0x003800000484783b */ /* 0x000e680000000200 */
[----:B------:R-:W-:Y:S01]  /*3970*/  LDSM.16.M88.4 R160, [R214+0x8000] ;  /* 0x00800000d6a0783b */ /* 0x000fe20000000200 */
[C---:B------:R-:W-:Y:S03]  /*3980*/  HMMA.16816.F32.BF16 R64, R96.reuse, R66, RZ ;  /* 0x000000426040723c */ /* 0x040fe600000418ff */
[----:B------:R-:W-:Y:S04]  /*3990*/  LDSM.16.M88.4 R164, [R3+0x3800] ;  /* 0x0038000003a4783b */ /* 0x000fe80000000200 */
[----:B------:R-:W-:Y:S01]  /*39a0*/  LDSM.16.M88.4 R156, [R5+0x3800] ;  /* 0x00380000059c783b */ /* 0x000fe20000000200 */
[C---:B--2---:R-:W-:Y:S08]  /*39b0*/  HMMA.16816.F32.BF16 R124, R96.reuse, R68, RZ ;  /* 0x00000044607c723c */ /* 0x044ff000000418ff */
[C---:B------:R-:W-:Y:S08]  /*39c0*/  HMMA.16816.F32.BF16 R68, R96.reuse, R70, RZ ;  /* 0x000000466044723c */ /* 0x040ff000000418ff */
[C---:B---3--:R-:W-:Y:S08]  /*39d0*/  HMMA.16816.F32.BF16 R144, R96.reuse, R100, RZ ;  /* 0x000000646090723c */ /* 0x048ff000000418ff */
[C---:B------:R-:W-:Y:S08]  /*39e0*/  HMMA.16816.F32.BF16 R100, R96.reuse, R102, RZ ;  /* 0x000000666064723c */ /* 0x040ff000000418ff */
[C---:B----4-:R-:W-:Y:S08]  /*39f0*/  HMMA.16816.F32.BF16 R56, R96.reuse, R92, RZ ;  /* 0x0000005c6038723c */ /* 0x050ff000000418ff */
[----:B------:R-:W-:Y:S08]  /*3a00*/  HMMA.16816.F32.BF16 R92, R96, R94, RZ ;  /* 0x0000005e605c723c */ /* 0x000ff000000418ff */
[C---:B------:R-:W-:Y:S08]  /*3a10*/  HMMA.16816.F32.BF16 R148, R168.reuse, R44, R148 ;  /* 0x0000002ca894723c */ /* 0x040ff00000041894 */
[C---:B------:R-:W-:Y:S01]  /*3a20*/  HMMA.16816.F32.BF16 R44, R168.reuse, R46, R72 ;  /* 0x0000002ea82c723c */ /* 0x040fe20000041848 */
[----:B------:R-:W2:Y:S07]  /*3a30*/  LDSM.16.M88.4 R72, [R3+0x800] ;  /* 0x000800000348783b */ /* 0x000eae0000000200 */
[C---:B------:R-:W-:Y:S08]  /*3a40*/  HMMA.16816.F32.BF16 R140, R168.reuse, R136, R140 ;  /* 0x00000088a88c723c */ /* 0x040ff0000004188c */
[C---:B------:R-:W-:Y:S01]  /*3a50*/  HMMA.16816.F32.BF16 R136, R168.reuse, R138, R64 ;  /* 0x0000008aa888723c */ /* 0x040fe20000041840 */
[----:B------:R-:W3:Y:S07]  /*3a60*/  LDSM.16.M88.4 R64, [R2+0x3000] ;  /* 0x003000000240783b */ /* 0x000eee0000000200 */
[C---:B------:R-:W-:Y:S08]  /*3a70*/  HMMA.16816.F32.BF16 R124, R168.reuse, R120, R124 ;  /* 0x00000078a87c723c */ /* 0x040ff0000004187c */
[----:B------:R-:W-:Y:S01]  /*3a80*/  HMMA.16816.F32.BF16 R120, R168, R122, R68 ;  /* 0x0000007aa878723c */ /* 0x000fe20000041844 */
[----:B------:R-:W4:Y:S07]  /*3a90*/  LDSM.16.M88.4 R68, [R3+0x1000] ;  /* 0x001000000344783b */ /* 0x000f2e0000000200 */
[C---:B------:R-:W-:Y:S08]  /*3aa0*/  HMMA.16816.F32.BF16 R116, R96.reuse, R128, RZ ;  /* 0x000000806074723c */ /* 0x040ff000000418ff */
[----:B------:R-:W-:Y:S08]  /*3ab0*/  HMMA.16816.F32.BF16 R128, R96, R130, RZ ;  /* 0x000000826080723c */ /* 0x000ff000000418ff */
[C---:B0-----:R-:W-:Y:S08]  /*3ac0*/  HMMA.16816.F32.BF16 R144, R168.reuse, R60, R144 ;  /* 0x0000003ca890723c */ /* 0x041ff00000041890 */
[----:B------:R-:W-:Y:S01]  /*3ad0*/  HMMA.16816.F32.BF16 R60, R168, R62, R100 ;  /* 0x0000003ea83c723c */ /* 0x000fe20000041864 */
[----:B------:R-:W0:Y:S07]  /*3ae0*/  LDSM.16.M88.4 R100, [R2+0x3800] ;  /* 0x003800000264783b */ /* 0x000e2e0000000200 */
[----:B------:R-:W-:Y:S08]  /*3af0*/  HMMA.16816.F32.BF16 R112, R96, R104, RZ ;  /* 0x000000686070723c */ /* 0x000ff000000418ff */
[----:B------:R-:W-:Y:S08]  /*3b00*/  HMMA.16816.F32.BF16 R56, R168, R48, R56 ;  /* 0x00000030a838723c */ /* 0x000ff00000041838 */
[----:B------:R-:W-:Y:S08]  /*3b10*/  HMMA.16816.F32.BF16 R104, R96, R106, RZ ;  /* 0x0000006a6068723c */ /* 0x000ff000000418ff */
[C---:B------:R-:W-:Y:S01]  /*3b20*/  HMMA.16816.F32.BF16 R48, R168.reuse, R50, R92 ;  /* 0x00000032a830723c */ /* 0x040fe2000004185c */
[----:B------:R-:W0:Y:S07]  /*3b30*/  LDSM.16.M88.4 R92, [R3] ;  /* 0x00000000035c783b */ /* 0x000e2e0000000200 */
[----:B------:R-:W-:Y:S08]  /*3b40*/  HMMA.16816.F32.BF16 R116, R168, R152, R116 ;  /* 0x00000098a874723c */ /* 0x000ff00000041874 */
[C---:B-1----:R-:W-:Y:S08]  /*3b50*/  HMMA.16816.F32.BF16 R108, R96.reuse, R132, RZ ;  /* 0x00000084606c723c */ /* 0x042ff000000418ff */
[----:B------:R-:W-:Y:S08]  /*3b60*/  HMMA.16816.F32.BF16 R96, R96, R134, RZ ;  /* 0x000000866060723c */ /* 0x000ff000000418ff */
[----:B------:R-:W-:Y:S08]  /*3b70*/  HMMA.16816.F32.BF16 R152, R168, R154, R128 ;  /* 0x0000009aa898723c */ /* 0x000ff00000041880 */
[C---:B--2---:R-:W-:Y:S08]  /*3b80*/  HMMA.16816.F32.BF16 R144, R160.reuse, R72, R144 ;  /* 0x00000048a090723c */ /* 0x044ff00000041890 */
[----:B------:R-:W-:Y:S01]  /*3b90*/  HMMA.16816.F32.BF16 R60, R160, R74, R60 ;  /* 0x0000004aa03c723c */ /* 0x000fe2000004183c */
[----:B------:R-:W1:Y:S07]  /*3ba0*/  LDSM.16.M88.4 R72, [R3+0x3000] ;  /* 0x003000000348783b */ /* 0x000e6e0000000200 */
[C---:B---3--:R-:W-:Y:S08]  /*3bb0*/  HMMA.16816.F32.BF16 R112, R168.reuse, R64, R112 ;  /* 0x00000040a870723c */ /* 0x048ff00000041870 */
[----:B------:R-:W-:Y:S01]  /*3bc0*/  HMMA.16816.F32.BF16 R64, R168, R66, R104 ;  /* 0x00000042a840723c */ /* 0x000fe20000041868 */
[----:B------:R-:W-:Y:S07]  /*3bd0*/  LDSM.16.M88.4 R104, [R213+0x8000] ;  /* 0x00800000d568783b */ /* 0x000fee0000000200 */
[C---:B----4-:R-:W-:Y:S08]  /*3be0*/  HMMA.16816.F32.BF16 R56, R160.reuse, R68, R56 ;  /* 0x00000044a038723c */ /* 0x050ff00000041838 */
[----:B------:R-:W-:Y:S01]  /*3bf0*/  HMMA.16816.F32.BF16 R48, R160, R70, R48 ;  /* 0x00000046a030723c */ /* 0x000fe20000041830 */
[----:B------:R-:W2:Y:S07]  /*3c00*/  LDSM.16.M88.4 R68, [R5] ;  /* 0x000000000544783b */ /* 0x000eae0000000200 */
[C---:B0-----:R-:W-:Y:S08]  /*3c10*/  HMMA.16816.F32.BF16 R108, R168.reuse, R100, R108 ;  /* 0x00000064a86c723c */ /* 0x041ff0000004186c */
[----:B------:R-:W-:Y:S01]  /*3c20*/  HMMA.16816.F32.BF16 R168, R168, R102, R96 ;  /* 0x00000066a8a8723c */ /* 0x000fe20000041860 */
[----:B------:R-:W0:Y:S04]  /*3c30*/  LDSM.16.M88.4 R100, [R3+0x1800] ;  /* 0x001800000364783b */ /* 0x000e280000000200 */
[----:B------:R-:W3:Y:S03]  /*3c40*/  LDSM.16.M88.4 R96, [R3+0x2000] ;  /* 0x002000000360783b */ /* 0x000ee60000000200 */
[C---:B------:R-:W-:Y:S08]  /*3c50*/  HMMA.16816.F32.BF16 R116, R160.reuse, R92, R116 ;  /* 0x0000005ca074723c */ /* 0x040ff00000041874 */
[C---:B------:R-:W-:Y:S01]  /*3c60*/  HMMA.16816.F32.BF16 R152, R160.reuse, R94, R152 ;  /* 0x0000005ea098723c */ /* 0x040fe20000041898 */
[----:B------:R-:W4:Y:S07]  /*3c70*/  LDSM.16.M88.4 R92, [R3+0x2800] ;  /* 0x00280000035c783b */ /* 0x000f2e0000000200 */
[C---:B-1----:R-:W-:Y:S08]  /*3c80*/  HMMA.16816.F32.BF16 R112, R160.reuse, R72, R112 ;  /* 0x00000048a070723c */ /* 0x042ff00000041870 */
[----:B------:R-:W-:Y:S01]  /*3c90*/  HMMA.16816.F32.BF16 R64, R160, R74, R64 ;  /* 0x0000004aa040723c */ /* 0x000fe20000041840 */
[----:B------:R-:W1:Y:S07]  /*3ca0*/  LDSM.16.M88.4 R72, [R5+0x1000] ;  /* 0x001000000548783b */ /* 0x000e6e0000000200 */
[C---:B--2---:R-:W-:Y:S08]  /*3cb0*/  HMMA.16816.F32.BF16 R116, R104.reuse, R68, R116 ;  /* 0x000000446874723c */ /* 0x044ff00000041874 */
[----:B------:R-:W-:Y:S01]  /*3cc0*/  HMMA.16816.F32.BF16 R152, R104, R70, R152 ;  /* 0x000000466898723c */ /* 0x000fe20000041898 */
[----:B------:R-:W2:Y:S07]  /*3cd0*/  LDSM.16.M88.4 R68, [R5+0x1800] ;  /* 0x001800000544783b */ /* 0x000eae0000000200 */
[C---:B0-----:R-:W-:Y:S08]  /*3ce0*/  HMMA.16816.F32.BF16 R148, R160.reuse, R100, R148 ;  /* 0x00000064a094723c */ /* 0x041ff00000041894 */
[C---:B------:R-:W-:Y:S08]  /*3cf0*/  HMMA.16816.F32.BF16 R44, R160.reuse, R102, R44 ;  /* 0x00000066a02c723c */ /* 0x040ff0000004182c */
[C---:B---3--:R-:W-:Y:S08]  /*3d00*/  HMMA.16816.F32.BF16 R140, R160.reuse, R96, R140 ;  /* 0x00000060a08c723c */ /* 0x048ff0000004188c */
[C---:B------:R-:W-:Y:S01]  /*3d10*/  HMMA.16816.F32.BF16 R136, R160.reuse, R98, R136 ;  /* 0x00000062a088723c */ /* 0x040fe20000041888 */
[----:B------:R-:W0:Y:S07]  /*3d20*/  LDSM.16.M88.4 R96, [R5+0x800] ;  /* 0x000800000560783b */ /* 0x000e2e0000000200 */
[C---:B----4-:R-:W-:Y:S08]  /*3d30*/  HMMA.16816.F32.BF16 R124, R160.reuse, R92, R124 ;  /* 0x0000005ca07c723c */ /* 0x050ff0000004187c */
[----:B------:R-:W-:Y:S01]  /*3d40*/  HMMA.16816.F32.BF16 R120, R160, R94, R120 ;  /* 0x0000005ea078723c */ /* 0x000fe20000041878 */
[----:B------:R-:W3:Y:S07]  /*3d50*/  LDSM.16.M88.4 R92, [R5+0x2000] ;  /* 0x00200000055c783b */ /* 0x000eee0000000200 */
[C---:B-1----:R-:W-:Y:S08]  /*3d60*/  HMMA.16816.F32.BF16 R56, R104.reuse, R72, R56 ;  /* 0x000000486838723c */ /* 0x042ff00000041838 */
[C---:B------:R-:W-:Y:S01]  /*3d70*/  HMMA.16816.F32.BF16 R48, R104.reuse, R74, R48 ;  /* 0x0000004a6830723c */ /* 0x040fe20000041830 */
[----:B------:R-:W1:Y:S07]  /*3d80*/  LDSM.16.M88.4 R72, [R5+0x2800] ;  /* 0x002800000548783b */ /* 0x000e6e0000000200 */
[C---:B--2---:R-:W-:Y:S08]  /*3d90*/  HMMA.16816.F32.BF16 R148, R104.reuse, R68, R148 ;  /* 0x000000446894723c */ /* 0x044ff00000041894 */
[----:B------:R-:W-:Y:S01]  /*3da0*/  HMMA.16816.F32.BF16 R44, R104, R70, R44 ;  /* 0x00000046682c723c */ /* 0x000fe2000004182c */
[----:B------:R-:W2:Y:S01]  /*3db0*/  LDSM.16.M88.4 R68, [R5+0x3000] ;  /* 0x003000000544783b */ /* 0x000ea20000000200 */
[----:B------:R-:W-:-:S02]  /*3dc0*/  ISETP.LT.AND P2, PT, R184, c[0x0][0x21c], !P2 ;  /* 0x00008700b8007a0c */ /* 0x000fc40005741270 */
[----:B------:R-:W-:-:S04]  /*3dd0*/  ISETP.LT.AND P3, PT, R184, c[0x0][0x21c], !P3 ;  /* 0x00008700b8007a0c */ /* 0x000fc80005f61270 */
[C---:B0-----:R-:W-:Y:S07]  /*3de0*/  HMMA.16816.F32.BF16 R144, R104.reuse, R96, R144 ;  /* 0x000000606890723c */ /* 0x041fee0000041890 */
[----:B------:R-:W-:Y:S01]  /*3df0*/  CS2R R96, SRZ ;  /* 0x0000000000607805 */ /* 0x000fe2000001ff00 */
[C---:B------:R-:W-:Y:S07]  /*3e00*/  HMMA.16816.F32.BF16 R60, R104.reuse, R98, R60 ;  /* 0x00000062683c723c */ /* 0x040fee000004183c */
[----:B------:R-:W-:Y:S01]  /*3e10*/  CS2R R98, SRZ ;  /* 0x0000000000627805 */ /* 0x000fe2000001ff00 */
[----:B------:R-:W-:Y:S01]  /*3e20*/  BAR.SYNC.DEFER_BLOCKING 0x0 ;  /* 0x0000000000007b1d */ /* 0x000fe20000010000 */
[----:B---3--:R-:W-:Y:S01]  /*3e30*/  HMMA.16816.F32.BF16 R140, R104, R92, R140 ;  /* 0x0000005c688c723c */ /* 0x008fe2000004188c */
[----:B------:R-:W-:-:S06]  /*3e40*/  ISETP.LT.AND P0, PT, R184, c[0x0][0x21c], !P0 ;  /* 0x00008700b8007a0c */ /* 0x000fcc0004701270 */
[----:B------:R-:W-:Y:S01]  /*3e50*/  CS2R R92, SRZ ;  /* 0x00000000005c7805 */ /* 0x000fe2000001ff00 */
[----:B------:R-:W-:Y:S07]  /*3e60*/  HMMA.16816.F32.BF16 R136, R104, R94, R136 ;  /* 0x0000005e6888723c */ /* 0x000fee0000041888 */
[----:B------:R-:W-:Y:S01]  /*3e70*/  CS2R R94, SRZ ;  /* 0x00000000005e7805 */ /* 0x000fe2000001ff00 */
[----:B------:R0:W3:Y:S02]  /*3e80*/  @P2 LDG.E.128 R96, [R52.64] ;  /* 0x0000002834602981 */ /* 0x0000e4000c1e1d00 */
[----:B0-----:R-:W-:-:S02]  /*3e90*/  IMAD R52, R11, c[0x0][0x1e4], R184 ;  /* 0x000079000b347a24 */ /* 0x001fc400078e02b8 */
[----:B------:R-:W-:-:S04]  /*3ea0*/  IMAD.MOV.U32 R53, RZ, RZ, 0x2 ;  /* 0x00000002ff357424 */ /* 0x000fc800078e00ff */
[----:B------:R-:W-:Y:S01]  /*3eb0*/  IMAD.WIDE R52, R52, R53, UR28 ;  /* 0x0000001c34347e25 */ /* 0x000fe2000f8e0235 */
[C---:B-1----:R-:W-:Y:S04]  /*3ec0*/  HMMA.16816.F32.BF16 R124, R104.reuse, R72, R124 ;  /* 0x00000048687c723c */ /* 0x042fe8000004187c */
[----:B------:R0:W4:Y:S03]  /*3ed0*/  @P3 LDG.E.128 R92, [R52.64] ;  /* 0x00000028345c3981 */ /* 0x000126000c1e1d00 */
[----:B------:R-:W-:Y:S01]  /*3ee0*/  CS2R R72, SRZ ;  /* 0x0000000000487805 */ /* 0x000fe2000001ff00 */
[----:B------:R-:W-:Y:S01]  /*3ef0*/  HMMA.16816.F32.BF16 R120, R104, R74, R120 ;  /* 0x0000004a6878723c */ /* 0x000fe20000041878 */
[----:B0-----:R-:W-:-:S02]  /*3f00*/  IMAD.MOV.U32 R52, RZ, RZ, 0x2 ;  /* 0x00000002ff347424 */ /* 0x001fc400078e00ff */
[----:B------:R-:W-:-:S04]  /*3f10*/  IMAD R53, R252, c[0x0][0x1e4], R184 ;  /* 0x00007900fc357a24 */ /* 0x000fc800078e02b8 */
[----:B------:R-:W-:Y:S01]  /*3f20*/  CS2R R74, SRZ ;  /* 0x00000000004a7805 */ /* 0x000fe2000001ff00 */
[----:B------:R-:W-:-:S05]  /*3f30*/  IMAD.WIDE R52, R53, R52, UR28 ;  /* 0x0000001c35347e25 */ /* 0x000fca000f8e0234 */
[----:B------:R0:W3:Y:S02]  /*3f40*/  @P0 LDG.E.128 R72, [R52.64] ;  /* 0x0000002834480981 */ /* 0x0000e4000c1e1d00 */
[----:B0-----:R-:W-:Y:S02]  /*3f50*/  IMAD.U32 R52, RZ, RZ, UR7 ;  /* 0x00000007ff347e24 */ /* 0x001fe4000f8e00ff */
[----:B------:R-:W-:-:S04]  /*3f60*/  IMAD.U32 R53, RZ, RZ, UR23 ;  /* 0x00000017ff357e24 */ /* 0x000fc8000f8e00ff */
[----:B------:R-:W-:-:S05]  /*3f70*/  IMAD.WIDE.U32 R52, R217, 0x4, R52 ;  /* 0x00000004d9347825 */ /* 0x000fca00078e0034 */
[----:B------:R-:W4:Y:S01]  /*3f80*/  LDG.E R11, [R52.64] ;  /* 0x00000028340b7981 */ /* 0x000f22000c1e1900 */
[C---:B--2---:R-:W-:Y:S08]  /*3f90*/  HMMA.16816.F32.BF16 R64, R104.reuse, R70, R64 ;  /* 0x000000466840723c */ /* 0x044ff00000041840 */
[----:B------:R-:W-:Y:S01]  /*3fa0*/  HMMA.16816.F32.BF16 R112, R104, R68, R112 ;  /* 0x000000446870723c */ /* 0x000fe20000041870 */
[----:B------:R-:W-:Y:S01]  /*3fb0*/  ISETP.LT.AND P1, PT, R184, c[0x0][0x21c], !P1 ;  /* 0x00008700b8007a0c */ /* 0x000fe20004f21270 */
[----:B------:R-:W-:Y:S01]  /*3fc0*/  IMAD.MOV.U32 R55, RZ, RZ, 0x2 ;  /* 0x00000002ff377424 */ /* 0x000fe200078e00ff */
[----:B------:R-:W-:Y:S01]  /*3fd0*/  CS2R R100, SRZ ;  /* 0x0000000000647805 */ /* 0x000fe2000001ff00 */
[----:B------:R-:W-:-:S02]  /*3fe0*/  CS2R R102, SRZ ;  /* 0x0000000000667805 */ /* 0x000fc4000001ff00 */
[----:B------:R-:W-:-:S08]  /*3ff0*/  IMAD.WIDE R54, R54, R55, UR28 ;  /* 0x0000001c36367e25 */ /* 0x000fd0000f8e0237 */
[----:B------:R0:W2:Y:S01]  /*4000*/  @P1 LDG.E.128 R100, [R54.64] ;  /* 0x0000002836641981 */ /* 0x0000a2000c1e1d00 */
[----:B---3--:R-:W-:Y:S02]  /*4010*/  SEL R72, R72, RZ, P0 ;  /* 0x000000ff48487207 */ /* 0x008fe40000000000 */
[----:B------:R-:W-:Y:S02]  /*4020*/  SEL R73, R73, RZ, P0 ;  /* 0x000000ff49497207 */ /* 0x000fe40000000000 */
[----:B------:R-:W-:Y:S02]  /*4030*/  SEL R74, R74, RZ, P0 ;  /* 0x000000ff4a4a7207 */ /* 0x000fe40000000000 */
[----:B------:R-:W-:Y:S02]  /*4040*/  SEL R75, R75, RZ, P0 ;  /* 0x000000ff4b4b7207 */ /* 0x000fe40000000000 */
[----:B------:R-:W-:-:S04]  /*4050*/  LOP3.LUT P0, RZ, R0, 0x2, RZ, 0xc0, !PT ;  /* 0x0000000200ff7812 */ /* 0x000fc8000780c0ff */
[----:B------:R-:W-:Y:S02]  /*4060*/  FSEL R116, R116, -INF , !P0 ;  /* 0xff80000074747808 */ /* 0x000fe40004000000 */
[----:B----4-:R-:W-:-:S05]  /*4070*/  LOP3.LUT R11, R11, 0x80000000, RZ, 0x3c, !PT ;  /* 0x800000000b0b7812 */ /* 0x010fca00078e3cff */
[----:B------:R-:W-:-:S04]  /*4080*/  FFMA R116, R116, c[0x0][0x1a8], R11 ;  /* 0x00006a0074747a23 */ /* 0x000fc8000000000b */
[----:B------:R-:W-:-:S05]  /*4090*/  FMUL R116, R116, 1.4426950216293334961 ;  /* 0x3fb8aa3b74747820 */ /* 0x000fca0000400000 */
[----:B------:R-:W-:-:S13]  /*40a0*/  FSETP.GEU.AND P0, PT, R116, -126, PT ;  /* 0xc2fc00007400780b */ /* 0x000fda0003f0e000 */
[----:B------:R-:W-:-:S06]  /*40b0*/  @!P0 FMUL R116, R116, 0.5 ;  /* 0x3f00000074748820 */ /* 0x000fcc0000400000 */
[----:B------:R-:W1:Y:S02]  /*40c0*/  MUFU.EX2 R116, R116 ;  /* 0x0000007400747308 */ /* 0x000e640000000800 */
[----:B-1----:R-:W-:Y:S01]  /*40d0*/  @!P0 FMUL R116, R116, R116 ;  /* 0x0000007474748220 */ /* 0x002fe20000400000 */
[----:B------:R-:W-:-:S04]  /*40e0*/  LOP3.LUT P0, RZ, R0, 0x4, RZ, 0xc0, !PT ;  /* 0x0000000400ff7812 */ /* 0x000fc8000780c0ff */
[----:B------:R-:W-:-:S05]  /*40f0*/  FSEL R117, R117, -INF , !P0 ;  /* 0xff80000075757808 */ /* 0x000fca0004000000 */
        /* <DEDUP_REMOVED lines=17> */
[----:B0-----:R-:W-:-:S05]  /*4210*/  FMUL R55, R153, 1.4426950216293334961 ;  /* 0x3fb8aa3b99377820 */ /* 0x001fca0000400000 */
[----:B------:R-:W-:-:S13]  /*4220*/  FSETP.GEU.AND P0, PT, R55, -126, PT ;  /* 0xc2fc00003700780b */ /* 0x000fda0003f0e000 */
[----:B------:R-:W-:-:S06]  /*4230*/  @!P0 FMUL R55, R55, 0.5 ;  /* 0x3f00000037378820 */ /* 0x000fcc0000400000 */
[----:B------:R-:W0:Y:S02]  /*4240*/  MUFU.EX2 R55, R55 ;  /* 0x0000003700377308 */ /* 0x000e240000000800 */
[----:B0-----:R-:W-:Y:S01]  /*4250*/  @!P0 FMUL R55, R55, R55 ;  /* 0x0000003737378220 */ /* 0x001fe20000400000 */
[----:B------:R-:W-:-:S04]  /*4260*/  LOP3.LUT P0, RZ, R0, 0x20, RZ, 0xc0, !PT ;  /* 0x0000002000ff7812 */ /* 0x000fc8000780c0ff */
[----:B------:R-:W-:-:S05]  /*4270*/  FSEL R144, R144, -INF , !P0 ;  /* 0xff80000090907808 */ /* 0x000fca0004000000 */
[----:B------:R-:W-:-:S04]  /*4280*/  FFMA R144, R144, c[0x0][0x1a8], R11 ;  /* 0x00006a0090907a23 */ /* 0x000fc8000000000b */
[----:B------:R-:W-:-:S05]  /*4290*/  FMUL R131, R144, 1.4426950216293334961 ;  /* 0x3fb8aa3b90837820 */ /* 0x000fca0000400000 */
        /* <DEDUP_REMOVED lines=17> */
[----:B------:R-:W-:-:S04]  /*43b0*/  @!P0 FMUL R60, R60, 0.5 ;  /* 0x3f0000003c3c8820 */ /* 0x000fc80000400000 */
        /* <DEDUP_REMOVED lines=32> */
[----:B------:R-:W0:Y:S01]  /*45c0*/  MUFU.EX2 R152, R48 ;  /* 0x0000003000987308 */ /* 0x000e220000000800 */
[----:B------:R-:W-:Y:S01]  /*45d0*/  HMMA.16816.F32.BF16 R108, R160, R164, R108 ;  /* 0x000000a4a06c723c */ /* 0x000fe2000004186c */
[----:B0-----:R-:W-:Y:S01]  /*45e0*/  @!P0 FMUL R152, R152, R152 ;  /* 0x0000009898988220 */ /* 0x001fe20000400000 */
[----:B------:R-:W-:-:S04]  /*45f0*/  LOP3.LUT P0, RZ, R0, 0x1000, RZ, 0xc0, !PT ;  /* 0x0000100000ff7812 */ /* 0x000fc8000780c0ff */
[----:B------:R-:W-:-:S05]  /*4600*/  FSEL R49, R49, -INF , !P0 ;  /* 0xff80000031317808 */ /* 0x000fca0004000000 */
[----:B------:R-:W-:-:S04]  /*4610*/  FFMA R49, R49, c[0x0][0x1a8], R11 ;  /* 0x00006a0031317a23 */ /* 0x000fc8000000000b */
[----:B------:R-:W-:-:S05]  /*4620*/  FMUL R49, R49, 1.4426950216293334961 ;  /* 0x3fb8aa3b31317820 */ /* 0x000fca0000400000 */
[----:B------:R-:W-:-:S04]  /*4630*/  FSETP.GEU.AND P0, PT, R49, -126, PT ;  /* 0xc2fc00003100780b */ /* 0x000fc80003f0e000 */
[----:B------:R-:W-:Y:S09]  /*4640*/  HMMA.16816.F32.BF16 R108, R104, R156, R108 ;  /* 0x0000009c686c723c */ /* 0x000ff2000004186c */
        /* <DEDUP_REMOVED lines=99> */
[----:B------:R-:W0:Y:S11]  /*4c80*/  MUFU.EX2 R140, R121 ;  /* 0x00000079008c7308 */ /* 0x000e360000000800 */
[----:B------:R-:W-:Y:S01]  /*4c90*/  FSEL R104, R104, -INF , !P5 ;  /* 0xff80000068687808 */ /* 0x000fe20006800000 */
[----:B0-----:R-:W-:Y:S01]  /*4ca0*/  @!P0 FMUL R140, R140, R140 ;  /* 0x0000008c8c8c8220 */ /* 0x001fe20000400000 */
[----:B------:R-:W-:-:S03]  /*4cb0*/  LOP3.LUT P0, RZ, R0, 0x2000000, RZ, 0xc0, !PT ;  /* 0x0200000000ff7812 */ /* 0x000fc6000780c0ff */
[----:B------:R-:W-:Y:S01]  /*4cc0*/  FFMA R104, R104, c[0x0][0x1a8], R11 ;  /* 0x00006a0068687a23 */ /* 0x000fe2000000000b */
[----:B------:R-:W-:-:S03]  /*4cd0*/  FSEL R112, R112, -INF , !P0 ;  /* 0xff80000070707808 */ /* 0x000fc60004000000 */
[----:B------:R-:W-:Y:S02]  /*4ce0*/  FMUL R45, R104, 1.4426950216293334961 ;  /* 0x3fb8aa3b682d7820 */ /* 0x000fe40000400000 */
[----:B------:R-:W3:Y:S01]  /*4cf0*/  LDG.E R104, [R52.64+0x20] ;  /* 0x0000202834687981 */ /* 0x000ee2000c1e1900 */
        /* <DEDUP_REMOVED lines=10> */
[----:B------:R-:W-:Y:S02]  /*4da0*/  FSETP.GEU.AND P0, PT, R113, -126, PT ;  /* 0xc2fc00007100780b */ /* 0x000fe40003f0e000 */
[----:B------:R-:W-:Y:S02]  /*4db0*/  SEL R92, R92, RZ, P3 ;  /* 0x000000ff5c5c7207 */ /* 0x000fe40001800000 */
[----:B------:R-:W-:Y:S02]  /*4dc0*/  SEL R93, R93, RZ, P3 ;  /* 0x000000ff5d5d7207 */ /* 0x000fe40001800000 */
[----:B------:R-:W-:Y:S02]  /*4dd0*/  SEL R94, R94, RZ, P3 ;  /* 0x000000ff5e5e7207 */ /* 0x000fe40001800000 */
[----:B------:R-:W-:Y:S02]  /*4de0*/  SEL R95, R95, RZ, P3 ;  /* 0x000000ff5f5f7207 */ /* 0x000fe40001800000 */
[----:B------:R-:W-:-:S03]  /*4df0*/  LOP3.LUT P3, RZ, R0, 0x8000000, RZ, 0xc0, !PT ;  /* 0x0800000000ff7812 */ /* 0x000fc6000786c0ff */
[----:B------:R-:W-:Y:S01]  /*4e00*/  @!P0 FMUL R113, R113, 0.5 ;  /* 0x3f00000071718820 */ /* 0x000fe20000400000 */
[----:B------:R-:W-:-:S03]  /*4e10*/  FSEL R64, R64, -INF , !P3 ;  /* 0xff80000040407808 */ /* 0x000fc60005800000 */
[----:B------:R-:W0:Y:S02]  /*4e20*/  MUFU.EX2 R190, R113 ;  /* 0x0000007100be7308 */ /* 0x000e240000000800 */
[----:B------:R-:W-:-:S04]  /*4e30*/  FFMA R64, R64, c[0x0][0x1a8], R11 ;  /* 0x00006a0040407a23 */ /* 0x000fc8000000000b */
[----:B------:R-:W-:Y:S01]  /*4e40*/  FMUL R64, R64, 1.4426950216293334961 ;  /* 0x3fb8aa3b40407820 */ /* 0x000fe20000400000 */
[----:B0-----:R-:W-:-:S04]  /*4e50*/  @!P0 FMUL R190, R190, R190 ;  /* 0x000000bebebe8220 */ /* 0x001fc80000400000 */
        /* <DEDUP_REMOVED lines=13> */
[----:B--2---:R-:W-:Y:S02]  /*4f30*/  SEL R100, R100, RZ, P1 ;  /* 0x000000ff64647207 */ /* 0x004fe40000800000 */
        /* <DEDUP_REMOVED lines=11> */
[----:B------:R-:W-:-:S11]  /*4ff0*/  FSEL R109, R109, -INF , !P6 ;  /* 0xff8000006d6d7808 */ /* 0x000fd60007000000 */
[----:B------:R-:W-:-:S04]  /*5000*/  @!P0 FMUL R108, R108, 0.5 ;  /* 0x3f0000006c6c8820 */ /* 0x000fc80000400000 */
[----:B------:R-:W0:Y:S01]  /*5010*/  MUFU.EX2 R192, R108 ;  /* 0x0000006c00c07308 */ /* 0x000e220000000800 */
[----:B------:R-:W-:-:S04]  /*5020*/  FFMA R109, R109, c[0x0][0x1a8], R11 ;  /* 0x00006a006d6d7a23 */ /* 0x000fc8000000000b */
[----:B------:R-:W-:Y:S01]  /*5030*/  FMUL R109, R109, 1.4426950216293334961 ;  /* 0x3fb8aa3b6d6d7820 */ /* 0x000fe20000400000 */
[----:B0-----:R-:W-:-:S04]  /*5040*/  @!P0 FMUL R192, R192, R192 ;  /* 0x000000c0c0c08220 */ /* 0x001fc80000400000 */
[----:B------:R-:W-:-:S13]  /*5050*/  FSETP.GEU.AND P0, PT, R109, -126, PT ;  /* 0xc2fc00006d00780b */ /* 0x000fda0003f0e000 */
[----:B------:R-:W-:-:S04]  /*5060*/  @!P0 FMUL R109, R109, 0.5 ;  /* 0x3f0000006d6d8820 */ /* 0x000fc80000400000 */
[----:B------:R-:W0:Y:S02]  /*5070*/  MUFU.EX2 R191, R109 ;  /* 0x0000006d00bf7308 */ /* 0x000e240000000800 */
[----:B0-----:R-:W-:Y:S01]  /*5080*/  @!P0 FMUL R191, R191, R191 ;  /* 0x000000bfbfbf8220 */ /* 0x001fe20000400000 */
[----:B------:R-:W-:Y:S02]  /*5090*/  FSETP.GEU.AND P0, PT, R45, -126, PT ;  /* 0xc2fc00002d00780b */ /* 0x000fe40003f0e000 */
[----:B------:R-:W-:-:S04]  /*50a0*/  LOP3.LUT P4, RZ, R194, 0x1, RZ, 0xc0, !PT ;  /* 0x00000001c2ff7812 */ /* 0x000fc8000788c0ff */
[----:B------:R-:W-:-:S07]  /*50b0*/  FSEL R44, R105, -INF , !P4 ;  /* 0xff800000692c7808 */ /* 0x000fce0006000000 */
        /* <DEDUP_REMOVED lines=9> */
[----:B------:R-:W-:Y:S02]  /*5150*/  LOP3.LUT P0, RZ, R0, 0x2, RZ, 0xc0, !PT ;  /* 0x0000000200ff7812 */ /* 0x000fe4000780c0ff */
[----:B---3--:R-:W-:Y:S02]  /*5160*/  LOP3.LUT R104, R104, 0x80000000, RZ, 0x3c, !PT ;  /* 0x8000000068687812 */ /* 0x008fe400078e3cff */
        /* <DEDUP_REMOVED lines=190> */
[----:B------:R-:W-:Y:S04]  /*5d50*/  STL [R1+0x13c], R252 ;  /* 0x00013cfc01007387 */ /* 0x000fe80000100800 */
[----:B------:R-:W2:Y:S04]  /*5d60*/  LDL R212, [R1+0xd8] ;  /* 0x0000d80001d47983 */ /* 0x000ea80000100800 */
[----:B------:R-:W3:Y:S04]  /*5d70*/  LDL R211, [R1+0xd4] ;  /* 0x0000d40001d37983 */ /* 0x000ee80000100800 */
[----:B------:R-:W4:Y:S01]  /*5d80*/  LDL R210, [R1+0xd0] ;  /* 0x0000d00001d27983 */ /* 0x000f220000100800 */
[----:B0-----:R-:W-:-:S03]  /*5d90*/  @!P0 FMUL R51, R51, R51 ;  /* 0x0000003333338220 */ /* 0x001fc60000400000 */
[----:B------:R-:W2:Y:S01]  /*5da0*/  LDL R209, [R1+0xcc] ;  /* 0x0000cc0001d17983 */ /* 0x000ea20000100800 */
[----:B------:R-:W-:-:S03]  /*5db0*/  LOP3.LUT P0, RZ, R0, 0x2000000, RZ, 0xc0, !PT ;  /* 0x0200000000ff7812 */ /* 0x000fc6000780c0ff */
[----:B------:R-:W2:Y:S01]  /*5dc0*/  LDL R208, [R1+0xc8] ;  /* 0x0000c80001d07983 */ /* 0x000ea20000100800 */
[----:B------:R-:W-:-:S03]  /*5dd0*/  FSEL R11, R114, -INF , !P0 ;  /* 0xff800000720b7808 */ /* 0x000fc60004000000 */
[----:B------:R-:W2:Y:S04]  /*5de0*/  LDL R207, [R1+0xc4] ;  /* 0x0000c40001cf7983 */ /* 0x000ea80000100800 */
[----:B------:R-:W2:Y:S04]  /*5df0*/  LDL R206, [R1+0xc0] ;  /* 0x0000c00001ce7983 */ /* 0x000ea80000100800 */
[----:B------:R-:W2:Y:S04]  /*5e00*/  LDL R205, [R1+0xbc] ;  /* 0x0000bc0001cd7983 */ /* 0x000ea80000100800 */
[----:B------:R-:W2:Y:S04]  /*5e10*/  LDL R204, [R1+0xb8] ;  /* 0x0000b80001cc7983 */ /* 0x000ea80000100800 */
[----:B------:R-:W2:Y:S01]  /*5e20*/  LDL R203, [R1+0xb4] ;  /* 0x0000b40001cb7983 */ /* 0x000ea20000100800 */
[----:B------:R-:W-:-:S03]  /*5e30*/  FFMA R11, R11, c[0x0][0x1a8], R104 ;  /* 0x00006a000b0b7a23 */ /* 0x000fc60000000068 */
[----:B------:R-:W2:Y:S04]  /*5e40*/  LDL R202, [R1+0xb0] ;  /* 0x0000b00001ca7983 */ /* 0x000ea80000100800 */
[----:B------:R-:W2:Y:S04]  /*5e50*/  LDL R201, [R1+0xac] ;  /* 0x0000ac0001c97983 */ /* 0x000ea80000100800 */
[----:B------:R-:W2:Y:S04]  /*5e60*/  LDL R200, [R1+0xa8] ;  /* 0x0000a80001c87983 */ /* 0x000ea80000100800 */
[----:B------:R-:W-:Y:S04]  /*5e70*/  STS.128 [R195+0xd000], R100 ;  /* 0x00d00064c3007388 */ /* 0x000fe80000000c00 */
[----:B------:R-:W2:Y:S01]  /*5e80*/  LDL R199, [R1+0xa4] ;  /* 0x0000a40001c77983 */ /* 0x000ea20000100800 */
[----:B------:R-:W-:-:S03]  /*5e90*/  FMUL R64, R11, 1.4426950216293334961 ;  /* 0x3fb8aa3b0b407820 */ /* 0x000fc60000400000 */
[----:B------:R-:W-:Y:S04]  /*5ea0*/  STS.128 [R195+0xe000], R96 ;  /* 0x00e00060c3007388 */ /* 0x000fe80000000c00 */
[----:B------:R-:W-:Y:S04]  /*5eb0*/  STS.128 [R195+0xf000], R92 ;  /* 0x00f0005cc3007388 */ /* 0x000fe80000000c00 */
[----:B------:R0:W-:Y:S04]  /*5ec0*/  STS.128 [R195+0xc000], R72 ;  /* 0x00c00048c3007388 */ /* 0x0001e80000000c00 */
[----:B------:R-:W2:Y:S04]  /*5ed0*/  LDL R196, [R1+0xa0] ;  /* 0x0000a00001c47983 */ /* 0x000ea80000100800 */
[----:B------:R-:W2:Y:S01]  /*5ee0*/  LDL R171, [R1+0x98] ;  /* 0x0000980001ab7983 */ /* 0x000ea20000100800 */
[----:B------:R-:W-:-:S03]  /*5ef0*/  FSETP.GEU.AND P0, PT, R64, -126, PT ;  /* 0xc2fc00004000780b */ /* 0x000fc60003f0e000 */
[----:B------:R-:W2:Y:S04]  /*5f00*/  LDL R170, [R1+0x94] ;  /* 0x0000940001aa7983 */ /* 0x000ea80000100800 */
[----:B0-----:R-:W2:Y:S04]  /*5f10*/  LDL R195, [R1+0x9c] ;  /* 0x00009c0001c37983 */ /* 0x001ea80000100800 */
[----:B------:R-:W2:Y:S04]  /*5f20*/  LDL R169, [R1+0x90] ;  /* 0x0000900001a97983 */ /* 0x000ea80000100800 */
[----:B------:R-:W2:Y:S04]  /*5f30*/  LDL R168, [R1+0x8c] ;  /* 0x00008c0001a87983 */ /* 0x000ea80000100800 */
[----:B------:R-:W3:Y:S04]  /*5f40*/  LDL R167, [R1+0x88] ;  /* 0x0000880001a77983 */ /* 0x000ee80000100800 */
[----:B------:R-:W4:Y:S04]  /*5f50*/  LDL R166, [R1+0x84] ;  /* 0x0000840001a67983 */ /* 0x000f280000100800 */
[----:B------:R-:W4:Y:S04]  /*5f60*/  LDL R163, [R1+0x80] ;  /* 0x0000800001a37983 */ /* 0x000f280000100800 */
[----:B------:R-:W4:Y:S04]  /*5f70*/  LDL R162, [R1+0x7c] ;  /* 0x00007c0001a27983 */ /* 0x000f280000100800 */
[----:B------:R-:W4:Y:S04]  /*5f80*/  LDL R161, [R1+0x78] ;  /* 0x0000780001a17983 */ /* 0x000f280000100800 */
[----:B------:R-:W4:Y:S04]  /*5f90*/  LDL R160, [R1+0x74] ;  /* 0x0000740001a07983 */ /* 0x000f280000100800 */
[----:B------:R-:W4:Y:S04]  /*5fa0*/  LDL R159, [R1+0x70] ;  /* 0x00007000019f7983 */ /* 0x000f280000100800 */
[----:B------:R-:W4:Y:S01]  /*5fb0*/  LDL R155, [R1+0x6c] ;  /* 0x00006c00019b7983 */ /* 0x000f220000100800 */
        /* <DEDUP_REMOVED lines=8> */
[----:B------:R-:W-:-:S11]  /*6040*/  FSEL R63, R66, -INF , !P3 ;  /* 0xff800000423f7808 */ /* 0x000fd60005800000 */
[----:B------:R-:W-:-:S04]  /*6050*/  @!P0 FMUL R115, R115, 0.5 ;  /* 0x3f00000073738820 */ /* 0x000fc80000400000 */
[----:B------:R-:W0:Y:S01]  /*6060*/  MUFU.EX2 R11, R115 ;  /* 0x00000073000b7308 */ /* 0x000e220000000800 */
        /* <DEDUP_REMOVED lines=39> */
[----:B------:R-:W-:Y:S02]  /*62e0*/  F2FP.BF16.F32.PACK_AB R104, R71, R116 ;  /* 0x000000744768723e */ /* 0x000fe400000010ff */
[----:B------:R-:W-:Y:S02]  /*62f0*/  F2FP.BF16.F32.PACK_AB R105, R128, R70 ;  /* 0x000000468069723e */ /* 0x000fe400000010ff */
[----:B------:R-:W-:-:S07]  /*6300*/  F2FP.BF16.F32.PACK_AB R106, R55, R69 ;  /* 0x00000045376a723e */ /* 0x000fce00000010ff */
[----:B------:R-:W-:Y:S01]  /*6310*/  @!P0 FMUL R107, R107, 0.5 ;  /* 0x3f0000006b6b8820 */ /* 0x000fe20000400000 */
[----:B------:R-:W-:-:S03]  /*6320*/  F2FP.BF16.F32.PACK_AB R108, R135, R131 ;  /* 0x00000083876c723e */ /* 0x000fc600000010ff */
[----:B------:R0:W1:Y:S01]  /*6330*/  MUFU.EX2 R67, R107 ;  /* 0x0000006b00437308 */ /* 0x0000620000000800 */
[----:B------:R-:W-:Y:S01]  /*6340*/  STS [R198+0x10000], R104 ;  /* 0x01000068c6007388 */ /* 0x000fe20000000800 */
[----:B------:R-:W-:Y:S02]  /*6350*/  F2FP.BF16.F32.PACK_AB R100, R134, R130 ;  /* 0x000000828664723e */ /* 0x000fe400000010ff */
[----:B------:R-:W-:Y:S01]  /*6360*/  F2FP.BF16.F32.PACK_AB R101, R144, R132 ;  /* 0x000000849065723e */ /* 0x000fe200000010ff */
[----:B------:R-:W-:Y:S01]  /*6370*/  STS [R197+0x10800], R105 ;  /* 0x01080069c5007388 */ /* 0x000fe20000000800 */
[----:B0-----:R-:W-:-:S03]  /*6380*/  F2FP.BF16.F32.PACK_AB R107, R129, R119 ;  /* 0x00000077816b723e */ /* 0x001fc600000010ff */
[----:B--2---:R-:W-:Y:S01]  /*6390*/  STS [R212+0x10000], R106 ;  /* 0x0100006ad4007388 */ /* 0x004fe20000000800 */
[----:B------:R-:W-:Y:S02]  /*63a0*/  F2FP.BF16.F32.PACK_AB R72, R136, R133 ;  /* 0x000000858848723e */ /* 0x000fe400000010ff */
[----:B------:R-:W-:Y:S01]  /*63b0*/  F2FP.BF16.F32.PACK_AB R73, R153, R145 ;  /* 0x000000919949723e */ /* 0x000fe200000010ff */
[----:B---3--:R-:W-:Y:S01]  /*63c0*/  STS [R211+0x10800], R107 ;  /* 0x0108006bd3007388 */ /* 0x008fe20000000800 */
[----:B------:R-:W-:Y:S02]  /*63d0*/  F2FP.BF16.F32.PACK_AB R74, R49, R61 ;  /* 0x0000003d314a723e */ /* 0x000fe400000010ff */
[----:B------:R-:W-:Y:S01]  /*63e0*/  F2FP.BF16.F32.PACK_AB R75, R156, R152 ;  /* 0x000000989c4b723e */ /* 0x000fe200000010ff */
[----:B----4-:R-:W-:Y:S01]  /*63f0*/  STS [R210+0x10000], R108 ;  /* 0x0100006cd2007388 */ /* 0x010fe20000000800 */
[----:B------:R-:W-:-:S03]  /*6400*/  F2FP.BF16.F32.PACK_AB R92, R62, R50 ;  /* 0x000000323e5c723e */ /* 0x000fc600000010ff */
[----:B------:R-:W-:Y:S01]  /*6410*/  STS [R209+0x10800], R100 ;  /* 0x01080064d1007388 */ /* 0x000fe20000000800 */
[----:B------:R-:W-:-:S03]  /*6420*/  F2FP.BF16.F32.PACK_AB R93, R164, R157 ;  /* 0x0000009da45d723e */ /* 0x000fc600000010ff */
[----:B------:R-:W-:Y:S01]  /*6430*/  STS [R208+0x10000], R101 ;  /* 0x01000065d0007388 */ /* 0x000fe20000000800 */
[----:B------:R-:W-:-:S03]  /*6440*/  F2FP.BF16.F32.PACK_AB R94, R54, R59 ;  /* 0x0000003b365e723e */ /* 0x000fc600000010ff */
[----:B------:R0:W-:Y:S01]  /*6450*/  STS [R207+0x10800], R72 ;  /* 0x01080048cf007388 */ /* 0x0001e20000000800 */
[----:B------:R-:W-:-:S03]  /*6460*/  F2FP.BF16.F32.PACK_AB R95, R165, R149 ;  /* 0x00000095a55f723e */ /* 0x000fc600000010ff */
[----:B------:R2:W-:Y:S01]  /*6470*/  STS [R206+0x10000], R73 ;  /* 0x01000049ce007388 */ /* 0x0005e20000000800 */
[----:B------:R-:W-:-:S03]  /*6480*/  F2FP.BF16.F32.PACK_AB R96, R60, R46 ;  /* 0x0000002e3c60723e */ /* 0x000fc600000010ff */
[----:B------:R3:W-:Y:S01]  /*6490*/  STS [R205+0x10800], R74 ;  /* 0x0108004acd007388 */ /* 0x0007e20000000800 */
[----:B------:R-:W-:-:S03]  /*64a0*/  F2FP.BF16.F32.PACK_AB R97, R188, R187 ;  /* 0x000000bbbc61723e */ /* 0x000fc600000010ff */
[----:B------:R4:W-:Y:S01]  /*64b0*/  STS [R204+0x10000], R75 ;  /* 0x0100004bcc007388 */ /* 0x0009e20000000800 */
[----:B0-----:R-:W-:-:S03]  /*64c0*/  F2FP.BF16.F32.PACK_AB R72, R47, R57 ;  /* 0x000000392f48723e */ /* 0x001fc600000010ff */
[----:B------:R0:W-:Y:S01]  /*64d0*/  STS [R203+0x10800], R92 ;  /* 0x0108005ccb007388 */ /* 0x0001e20000000800 */
[----:B--2---:R-:W-:-:S03]  /*64e0*/  F2FP.BF16.F32.PACK_AB R73, R185, R186 ;  /* 0x000000bab949723e */ /* 0x004fc600000010ff */
[----:B------:R2:W-:Y:S01]  /*64f0*/  STS [R202+0x10000], R93 ;  /* 0x0100005dca007388 */ /* 0x0005e20000000800 */
[----:B---3--:R-:W-:-:S03]  /*6500*/  F2FP.BF16.F32.PACK_AB R74, R58, R48 ;  /* 0x000000303a4a723e */ /* 0x008fc600000010ff */
[----:B------:R3:W-:Y:S01]  /*6510*/  STS [R201+0x10800], R94 ;  /* 0x0108005ec9007388 */ /* 0x0007e20000000800 */
[----:B----4-:R-:W-:-:S03]  /*6520*/  F2FP.BF16.F32.PACK_AB R75, R148, R184 ;  /* 0x000000b8944b723e */ /* 0x010fc600000010ff */
[----:B------:R4:W-:Y:S01]  /*6530*/  STS [R200+0x10000], R95 ;  /* 0x0100005fc8007388 */ /* 0x0009e20000000800 */
[----:B0-----:R-:W-:-:S03]  /*6540*/  F2FP.BF16.F32.PACK_AB R92, R52, R56 ;  /* 0x00000038345c723e */ /* 0x001fc600000010ff */
[----:B------:R0:W-:Y:S01]  /*6550*/  STS [R199+0x10800], R96 ;  /* 0x01080060c7007388 */ /* 0x0001e20000000800 */
[----:B--2---:R-:W-:-:S03]  /*6560*/  F2FP.BF16.F32.PACK_AB R93, R140, R141 ;  /* 0x0000008d8c5d723e */ /* 0x004fc600000010ff */
[----:B------:R2:W-:Y:S01]  /*6570*/  STS [R198+0x10080], R97 ;  /* 0x01008061c6007388 */ /* 0x0005e20000000800 */
[----:B---3--:R-:W-:-:S03]  /*6580*/  F2FP.BF16.F32.PACK_AB R94, R51, R53 ;  /* 0x00000035335e723e */ /* 0x008fc600000010ff */
[----:B------:R-:W-:Y:S01]  /*6590*/  STS [R197+0x10880], R72 ;  /* 0x01088048c5007388 */ /* 0x000fe20000000800 */
[----:B----4-:R-:W-:-:S03]  /*65a0*/  F2FP.BF16.F32.PACK_AB R95, R190, R137 ;  /* 0x00000089be5f723e */ /* 0x010fc600000010ff */
[----:B------:R-:W-:Y:S01]  /*65b0*/  STS [R196+0x10000], R73 ;  /* 0x01000049c4007388 */ /* 0x000fe20000000800 */
[----:B0-----:R-:W-:Y:S01]  /*65c0*/  F2FP.BF16.F32.PACK_AB R96, R11, R45 ;  /* 0x0000002d0b60723e */ /* 0x001fe200000010ff */
[----:B-1----:R-:W-:Y:S02]  /*65d0*/  @!P0 FMUL R67, R67, R67 ;  /* 0x0000004343438220 */ /* 0x002fe40000400000 */
[----:B------:R-:W-:Y:S01]  /*65e0*/  STS [R195+0x10800], R74 ;  /* 0x0108004ac3007388 */ /* 0x000fe20000000800 */
[----:B--2---:R-:W-:-:S03]  /*65f0*/  F2FP.BF16.F32.PACK_AB R97, R193, R189 ;  /* 0x000000bdc161723e */ /* 0x004fc600000010ff */
[----:B------:R-:W-:Y:S01]  /*6600*/  STS [R171+0x10000], R75 ;  /* 0x0100004bab007388 */ /* 0x000fe20000000800 */
[----:B------:R-:W-:-:S03]  /*6610*/  F2FP.BF16.F32.PACK_AB R117, R191, R192 ;  /* 0x000000c0bf75723e */ /* 0x000fc600000010ff */
[----:B------:R0:W-:Y:S01]  /*6620*/  STS [R170+0x10800], R92 ;  /* 0x0108005caa007388 */ /* 0x0001e20000000800 */
[----:B------:R-:W-:-:S03]  /*6630*/  F2FP.BF16.F32.PACK_AB R118, R65, R64 ;  /* 0x000000404176723e */ /* 0x000fc600000010ff */
[----:B------:R-:W-:Y:S01]  /*6640*/  STS [R169+0x10000], R93 ;  /* 0x0100005da9007388 */ /* 0x000fe20000000800 */
[----:B------:R-:W-:-:S03]  /*6650*/  F2FP.BF16.F32.PACK_AB R120, R44, R158 ;  /* 0x0000009e2c78723e */ /* 0x000fc600000010ff */
[----:B------:R-:W-:Y:S01]  /*6660*/  STS [R168+0x10800], R94 ;  /* 0x0108005ea8007388 */ /* 0x000fe20000000800 */
[----:B0-----:R-:W-:-:S03]  /*6670*/  F2FP.BF16.F32.PACK_AB R92, R66, R63 ;  /* 0x0000003f425c723e */ /* 0x001fc600000010ff */
[----:B------:R-:W-:Y:S01]  /*6680*/  STS [R167+0x10000], R95 ;  /* 0x0100005fa7007388 */ /* 0x000fe20000000800 */
[----:B------:R-:W-:-:S03]  /*6690*/  F2FP.BF16.F32.PACK_AB R121, R67, R68 ;  /* 0x000000444379723e */ /* 0x000fc600000010ff */
[----:B------:R-:W-:Y:S04]  /*66a0*/  STS [R166+0x10800], R96 ;  /* 0x01080060a6007388 */ /* 0x000fe80000000800 */
[----:B------:R-:W-:Y:S04]  /*66b0*/  STS [R163+0x10000], R97 ;  /* 0x01000061a3007388 */ /* 0x000fe80000000800 */
[----:B------:R-:W-:Y:S04]  /*66c0*/  STS [R162+0x10800], R92 ;  /* 0x0108005ca2007388 */ /* 0x000fe80000000800 */
[----:B------:R-:W-:Y:S04]  /*66d0*/  STS [R161+0x10000], R117 ;  /* 0x01000075a1007388 */ /* 0x000fe80000000800 */
[----:B------:R-:W-:Y:S04]  /*66e0*/  STS [R160+0x10800], R118 ;  /* 0x01080076a0007388 */ /* 0x000fe80000000800 */
[----:B------:R-:W-:Y:S04]  /*66f0*/  STS [R159+0x10000], R120 ;  /* 0x010000789f007388 */ /* 0x000fe80000000800 */
[----:B------:R-:W-:Y:S04]  /*6700*/  STS [R155+0x10800], R121 ;  /* 0x010800799b007388 */ /* 0x000fe80000000800 */
[----:B------:R-:W-:Y:S06]  /*6710*/  BAR.SYNC.DEFER_BLOCKING 0x0 ;  /* 0x0000000000007b1d */ /* 0x000fec0000010000 */
[----:B------:R-:W-:Y:S04]  /*6720*/  LDSM.16.MT88.4 R100, [R6+0x10000] ;  /* 0x010000000664783b */ /* 0x000fe80000004200 */
[----:B------:R-:W0:Y:S04]  /*6730*/  LDSM.16.MT88.4 R112, [R7+0xc000] ;  /* 0x00c000000770783b */ /* 0x000e280000004200 */
[----:B------:R-:W1:Y:S04]  /*6740*/  LDSM.16.MT88.4 R104, [R9+0xc000] ;  /* 0x00c000000968783b */ /* 0x000e680000004200 */
[----:B------:R-:W2:Y:S04]  /*6750*/  LDSM.16.MT88.4 R108, [R8+0xc000] ;  /* 0x00c00000086c783b */ /* 0x000ea80000004200 */
[----:B------:R-:W3:Y:S04]  /*6760*/  LDSM.16.MT88.4 R72, [R10+0xc000] ;  /* 0x00c000000a48783b */ /* 0x000ee80000004200 */
[----:B------:R-:W-:Y:S04]  /*6770*/  LDSM.16.MT88.4 R96, [R6+0x11000] ;  /* 0x011000000660783b */ /* 0x000fe80000004200 */
[----:B------:R-:W4:Y:S01]  /*6780*/  LDSM.16.MT88.4 R92, [R7+0xc800] ;  /* 0x00c80000075c783b */ /* 0x000f220000004200 */
[C---:B0-----:R-:W-:Y:S08]  /*6790*/  HMMA.16816.F32.BF16 R40, R100.reuse, R112, R40 ;  /* 0x000000706428723c */ /* 0x041ff00000041828 */
[C---:B------:R-:W-:Y:S01]  /*67a0*/  HMMA.16816.F32.BF16 R36, R100.reuse, R114, R36 ;  /* 0x000000726424723c */ /* 0x040fe20000041824 */
[----:B------:R-:W-:Y:S07]  /*67b0*/  LDSM.16.MT88.4 R112, [R10+0xd000] ;  /* 0x00d000000a70783b */ /* 0x000fee0000004200 */
[C---:B-1----:R-:W-:Y:S08]  /*67c0*/  HMMA.16816.F32.BF16 R24, R100.reuse, R104, R24 ;  /* 0x000000686418723c */ /* 0x042ff00000041818 */
[C---:B------:R-:W-:Y:S01]  /*67d0*/  HMMA.16816.F32.BF16 R20, R100.reuse, R106, R20 ;  /* 0x0000006a6414723c */ /* 0x040fe20000041814 */
[----:B------:R-:W0:Y:S07]  /*67e0*/  LDSM.16.MT88.4 R104, [R9+0xc800] ;  /* 0x00c800000968783b */ /* 0x000e2e0000004200 */
[C---:B--2---:R-:W-:Y:S08]  /*67f0*/  HMMA.16816.F32.BF16 R32, R100.reuse, R108, R32 ;  /* 0x0000006c6420723c */ /* 0x044ff00000041820 */
[C---:B------:R-:W-:Y:S01]  /*6800*/  HMMA.16816.F32.BF16 R28, R100.reuse, R110, R28 ;  /* 0x0000006e641c723c */ /* 0x040fe2000004181c */
[----:B------:R-:W1:Y:S07]  /*6810*/  LDSM.16.MT88.4 R108, [R8+0xc800] ;  /* 0x00c80000086c783b */ /* 0x000e6e0000004200 */
[C---:B---3--:R-:W-:Y:S08]  /*6820*/  HMMA.16816.F32.BF16 R16, R100.reuse, R72, R16 ;  /* 0x000000486410723c */ /* 0x048ff00000041810 */
[----:B------:R-:W-:Y:S01]  /*6830*/  HMMA.16816.F32.BF16 R12, R100, R74, R12 ;  /* 0x0000004a640c723c */ /* 0x000fe2000004180c */
[----:B------:R-:W-:Y:S07]  /*6840*/  LDSM.16.MT88.4 R100, [R7+0xd000] ;  /* 0x00d000000764783b */ /* 0x000fee0000004200 */
[C---:B----4-:R-:W-:Y:S01]  /*6850*/  HMMA.16816.F32.BF16 R72, R96.reuse, R92, R40 ;  /* 0x0000005c6048723c */ /* 0x050fe20000041828 */
[----:B------:R-:W2:Y:S07]  /*6860*/  LDSM.16.MT88.4 R40, [R10+0xc800] ;  /* 0x00c800000a28783b */ /* 0x000eae0000004200 */
[C---:B------:R-:W-:Y:S01]  /*6870*/  HMMA.16816.F32.BF16 R36, R96.reuse, R94, R36 ;  /* 0x0000005e6024723c */ /* 0x040fe20000041824 */
[----:B------:R-:W3:Y:S07]  /*6880*/  LDSM.16.MT88.4 R92, [R6+0x12000] ;  /* 0x01200000065c783b */ /* 0x000eee0000004200 */
[C---:B0-----:R-:W-:Y:S08]  /*6890*/  HMMA.16816.F32.BF16 R24, R96.reuse, R104, R24 ;  /* 0x000000686018723c */ /* 0x041ff00000041818 */
[C---:B------:R-:W-:Y:S01]  /*68a0*/  HMMA.16816.F32.BF16 R20, R96.reuse, R106, R20 ;  /* 0x0000006a6014723c */ /* 0x040fe20000041814 */
[----:B------:R-:W0:Y:S07]  /*68b0*/  LDSM.16.MT88.4 R104, [R8+0xd000] ;  /* 0x00d000000868783b */ /* 0x000e2e0000004200 */
[C---:B-1----:R-:W-:Y:S08]  /*68c0*/  HMMA.16816.F32.BF16 R32, R96.reuse, R108, R32 ;  /* 0x0000006c6020723c */ /* 0x042ff00000041820 */
[C---:B------:R-:W-:Y:S01]  /*68d0*/  HMMA.16816.F32.BF16 R28, R96.reuse, R110, R28 ;  /* 0x0000006e601c723c */ /* 0x040fe2000004181c */
[----:B------:R-:W-:Y:S07]  /*68e0*/  LDSM.16.MT88.4 R108, [R7+0xd800] ;  /* 0x00d80000076c783b */ /* 0x000fee0000004200 */
[C---:B--2---:R-:W-:Y:S08]  /*68f0*/  HMMA.16816.F32.BF16 R16, R96.reuse, R40, R16 ;  /* 0x000000286010723c */ /* 0x044ff00000041810 */
[----:B------:R-:W-:Y:S01]  /*6900*/  HMMA.16816.F32.BF16 R12, R96, R42, R12 ;  /* 0x0000002a600c723c */ /* 0x000fe2000004180c */
[----:B------:R-:W1:Y:S04]  /*6910*/  LDSM.16.MT88.4 R40, [R9+0xd000] ;  /* 0x00d000000928783b */ /* 0x000e680000004200 */
[----:B------:R-:W-:Y:S03]  /*6920*/  LDSM.16.MT88.4 R96, [R6+0x13000] ;  /* 0x013000000660783b */ /* 0x000fe60000004200 */
[C---:B---3--:R-:W-:Y:S08]  /*6930*/  HMMA.16816.F32.BF16 R72, R92.reuse, R100, R72 ;  /* 0x000000645c48723c */ /* 0x048ff00000041848 */
[C---:B------:R-:W-:Y:S01]  /*6940*/  HMMA.16816.F32.BF16 R36, R92.reuse, R102, R36 ;  /* 0x000000665c24723c */ /* 0x040fe20000041824 */
[----:B------:R-:W2:Y:S07]  /*6950*/  LDSM.16.MT88.4 R100, [R8+0xd800] ;  /* 0x00d800000864783b */ /* 0x000eae0000004200 */
[C---:B0-----:R-:W-:Y:S08]  /*6960*/  HMMA.16816.F32.BF16 R32, R92.reuse, R104, R32 ;  /* 0x000000685c20723c */ /* 0x041ff00000041820 */
[C---:B------:R-:W-:Y:S01]  /*6970*/  HMMA.16816.F32.BF16 R28, R92.reuse, R106, R28 ;  /* 0x0000006a5c1c723c */ /* 0x040fe2000004181c */
[----:B------:R-:W-:Y:S07]  /*6980*/  LDSM.16.MT88.4 R104, [R10+0xd800] ;  /* 0x00d800000a68783b */ /* 0x000fee0000004200 */
[C---:B------:R-:W-:Y:S08]  /*6990*/  HMMA.16816.F32.BF16 R16, R92.reuse, R112, R16 ;  /* 0x000000705c10723c */ /* 0x040ff00000041810 */
[C---:B-1----:R-:W-:Y:S08]  /*69a0*/  HMMA.16816.F32.BF16 R24, R92.reuse, R40, R24 ;  /* 0x000000285c18723c */ /* 0x042ff00000041818 */
[C---:B------:R-:W-:Y:S01]  /*69b0*/  HMMA.16816.F32.BF16 R20, R92.reuse, R42, R20 ;  /* 0x0000002a5c14723c */ /* 0x040fe20000041814 */
[----:B------:R-:W-:Y:S07]  /*69c0*/  LDSM.16.MT88.4 R40, [R6+0x14000] ;  /* 0x014000000628783b */ /* 0x000fee0000004200 */
[----:B------:R-:W-:Y:S01]  /*69d0*/  HMMA.16816.F32.BF16 R12, R92, R114, R12 ;  /* 0x000000725c0c723c */ /* 0x000fe2000004180c */
[----:B------:R-:W-:Y:S07]  /*69e0*/  LDSM.16.MT88.4 R112, [R10+0xe800] ;  /* 0x00e800000a70783b */ /* 0x000fee0000004200 */
[C---:B--2---:R-:W-:Y:S01]  /*69f0*/  HMMA.16816.F32.BF16 R92, R96.reuse, R100, R32 ;  /* 0x00000064605c723c */ /* 0x044fe20000041820 */
[----:B------:R-:W0:Y:S07]  /*6a00*/  LDSM.16.MT88.4 R32, [R7+0xe000] ;  /* 0x00e000000720783b */ /* 0x000e2e0000004200 */
[C---:B------:R-:W-:Y:S08]  /*6a10*/  HMMA.16816.F32.BF16 R72, R96.reuse, R108, R72 ;  /* 0x0000006c6048723c */ /* 0x040ff00000041848 */
[C---:B------:R-:W-:Y:S01]  /*6a20*/  HMMA.16816.F32.BF16 R36, R96.reuse, R110, R36 ;  /* 0x0000006e6024723c */ /* 0x040fe20000041824 */
[----:B------:R-:W1:Y:S07]  /*6a30*/  LDSM.16.MT88.4 R108, [R9+0xd800] ;  /* 0x00d80000096c783b */ /* 0x000e6e0000004200 */
[----:B------:R-:W-:Y:S01]  /*6a40*/  HMMA.16816.F32.BF16 R28, R96, R102, R28 ;  /* 0x00000066601c723c */ /* 0x000fe2000004181c */
[----:B------:R-:W2:Y:S07]  /*6a50*/  LDSM.16.MT88.4 R100, [R8+0xe000] ;  /* 0x00e000000864783b */ /* 0x000eae0000004200 */
[C---:B0-----:R-:W-:Y:S08]  /*6a60*/  HMMA.16816.F32.BF16 R72, R40.reuse, R32, R72 ;  /* 0x000000202848723c */ /* 0x041ff00000041848 */
[----:B------:R-:W-:Y:S01]  /*6a70*/  HMMA.16816.F32.BF16 R36, R40, R34, R36 ;  /* 0x000000222824723c */ /* 0x000fe20000041824 */
[----:B------:R-:W0:Y:S07]  /*6a80*/  LDSM.16.MT88.4 R32, [R10+0xe000] ;  /* 0x00e000000a20783b */ /* 0x000e2e0000004200 */
[C---:B-1----:R-:W-:Y:S08]  /*6a90*/  HMMA.16816.F32.BF16 R24, R96.reuse, R108, R24 ;  /* 0x0000006c6018723c */ /* 0x042ff00000041818 */
[C---:B------:R-:W-:Y:S01]  /*6aa0*/  HMMA.16816.F32.BF16 R20, R96.reuse, R110, R20 ;  /* 0x0000006e6014723c */ /* 0x040fe20000041814 */
[----:B------:R-:W-:Y:S07]  /*6ab0*/  LDSM.16.MT88.4 R108, [R7+0xe800] ;  /* 0x00e80000076c783b */ /* 0x000fee0000004200 */
[C---:B------:R-:W-:Y:S08]  /*6ac0*/  HMMA.16816.F32.BF16 R16, R96.reuse, R104, R16 ;  /* 0x000000686010723c */ /* 0x040ff00000041810 */
[----:B------:R-:W-:Y:S01]  /*6ad0*/  HMMA.16816.F32.BF16 R12, R96, R106, R12 ;  /* 0x0000006a600c723c */ /* 0x000fe2000004180c */
[----:B------:R-:W1:Y:S04]  /*6ae0*/  LDSM.16.MT88.4 R96, [R9+0xe000] ;  /* 0x00e000000960783b */ /* 0x000e680000004200 */
[----:B------:R-:W-:Y:S03]  /*6af0*/  LDSM.16.MT88.4 R104, [R8+0xe800] ;  /* 0x00e800000868783b */ /* 0x000fe60000004200 */
[C---:B--2---:R-:W-:Y:S08]  /*6b00*/  HMMA.16816.F32.BF16 R92, R40.reuse, R100, R92 ;  /* 0x00000064285c723c */ /* 0x044ff0000004185c */
[C---:B------:R-:W-:Y:S01]  /*6b10*/  HMMA.16816.F32.BF16 R28, R40.reuse, R102, R28 ;  /* 0x00000066281c723c */ /* 0x040fe2000004181c */
[----:B------:R-:W2:Y:S07]  /*6b20*/  LDSM.16.MT88.4 R100, [R6+0x15000] ;  /* 0x015000000664783b */ /* 0x000eae0000004200 */
[C---:B0-----:R-:W-:Y:S08]  /*6b30*/  HMMA.16816.F32.BF16 R16, R40.reuse, R32, R16 ;  /* 0x000000202810723c */ /* 0x041ff00000041810 */
[C---:B------:R-:W-:Y:S01]  /*6b40*/  HMMA.16816.F32.BF16 R12, R40.reuse, R34, R12 ;  /* 0x00000022280c723c */ /* 0x040fe2000004180c */
[----:B------:R-:W0:Y:S07]  /*6b50*/  LDSM.16.MT88.4 R32, [R9+0xe800] ;  /* 0x00e800000920783b */ /* 0x000e2e0000004200 */
[C---:B-1----:R-:W-:Y:S08]  /*6b60*/  HMMA.16816.F32.BF16 R24, R40.reuse, R96, R24 ;  /* 0x000000602818723c */ /* 0x042ff00000041818 */
[----:B------:R-:W-:Y:S01]  /*6b70*/  HMMA.16816.F32.BF16 R20, R40, R98, R20 ;  /* 0x000000622814723c */ /* 0x000fe20000041814 */
[----:B------:R-:W-:Y:S04]  /*6b80*/  LDSM.16.MT88.4 R40, [R6+0x16000] ;  /* 0x016000000628783b */ /* 0x000fe80000004200 */
[----:B------:R-:W-:Y:S03]  /*6b90*/  LDSM.16.MT88.4 R96, [R9+0xf000] ;  /* 0x00f000000960783b */ /* 0x000fe60000004200 */
[C---:B--2---:R-:W-:Y:S08]  /*6ba0*/  HMMA.16816.F32.BF16 R92, R100.reuse, R104, R92 ;  /* 0x00000068645c723c */ /* 0x044ff0000004185c */
[C---:B------:R-:W-:Y:S08]  /*6bb0*/  HMMA.16816.F32.BF16 R72, R100.reuse, R108, R72 ;  /* 0x0000006c6448723c */ /* 0x040ff00000041848 */
[C---:B------:R-:W-:Y:S01]  /*6bc0*/  HMMA.16816.F32.BF16 R36, R100.reuse, R110, R36 ;  /* 0x0000006e6424723c */ /* 0x040fe20000041824 */
[----:B------:R-:W1:Y:S07]  /*6bd0*/  LDSM.16.MT88.4 R108, [R8+0xf000] ;  /* 0x00f00000086c783b */ /* 0x000e6e0000004200 */
[C---:B------:R-:W-:Y:S01]  /*6be0*/  HMMA.16816.F32.BF16 R104, R100.reuse, R106, R28 ;  /* 0x0000006a6468723c */ /* 0x040fe2000004181c */
[----:B------:R-:W2:Y:S07]  /*6bf0*/  LDSM.16.MT88.4 R28, [R7+0xf000] ;  /* 0x00f00000071c783b */ /* 0x000eae0000004200 */
[C---:B0-----:R-:W-:Y:S08]  /*6c00*/  HMMA.16816.F32.BF16 R24, R100.reuse, R32, R24 ;  /* 0x000000206418723c */ /* 0x041ff00000041818 */
[C---:B------:R-:W-:Y:S01]  /*6c10*/  HMMA.16816.F32.BF16 R20, R100.reuse, R34, R20 ;  /* 0x000000226414723c */ /* 0x040fe20000041814 */
[----:B------:R-:W-:Y:S07]  /*6c20*/  LDSM.16.MT88.4 R32, [R7+0xf800] ;  /* 0x00f800000720783b */ /* 0x000fee0000004200 */
[C---:B------:R-:W-:Y:S08]  /*6c30*/  HMMA.16816.F32.BF16 R16, R100.reuse, R112, R16 ;  /* 0x000000706410723c */ /* 0x040ff00000041810 */
[----:B------:R-:W-:Y:S01]  /*6c40*/  HMMA.16816.F32.BF16 R12, R100, R114, R12 ;  /* 0x00000072640c723c */ /* 0x000fe2000004180c */
[----:B------:R-:W0:Y:S04]  /*6c50*/  LDSM.16.MT88.4 R112, [R10+0xf000] ;  /* 0x00f000000a70783b */ /* 0x000e280000004200 */
[----:B------:R-:W-:Y:S03]  /*6c60*/  LDSM.16.MT88.4 R100, [R10+0xf800] ;  /* 0x00f800000a64783b */ /* 0x000fe60000004200 */
[C---:B-1----:R-:W-:Y:S08]  /*6c70*/  HMMA.16816.F32.BF16 R92, R40.reuse, R108, R92 ;  /* 0x0000006c285c723c */ /* 0x042ff0000004185c */
[C---:B--2---:R-:W-:Y:S08]  /*6c80*/  HMMA.16816.F32.BF16 R72, R40.reuse, R28, R72 ;  /* 0x0000001c2848723c */ /* 0x044ff00000041848 */
[C---:B------:R-:W-:Y:S01]  /*6c90*/  HMMA.16816.F32.BF16 R36, R40.reuse, R30, R36 ;  /* 0x0000001e2824723c */ /* 0x040fe20000041824 */
[----:B------:R-:W-:Y:S07]  /*6ca0*/  LDSM.16.MT88.4 R28, [R8+0xf800] ;  /* 0x00f80000081c783b */ /* 0x000fee0000004200 */
[C---:B------:R-:W-:Y:S01]  /*6cb0*/  HMMA.16816.F32.BF16 R104, R40.reuse, R110, R104 ;  /* 0x0000006e2868723c */ /* 0x040fe20000041868 */
[----:B------:R-:W-:Y:S07]  /*6cc0*/  LDSM.16.MT88.4 R108, [R9+0xf800] ;  /* 0x00f80000096c783b */ /* 0x000fee0000004200 */
[C---:B------:R-:W-:Y:S08]  /*6cd0*/  HMMA.16816.F32.BF16 R24, R40.reuse, R96, R24 ;  /* 0x000000602818723c */ /* 0x040ff00000041818 */
[----:B------:R-:W-:Y:S01]  /*6ce0*/  HMMA.16816.F32.BF16 R20, R40, R98, R20 ;  /* 0x000000622814723c */ /* 0x000fe20000041814 */
[----:B------:R-:W1:Y:S01]  /*6cf0*/  LDSM.16.MT88.4 R96, [R6+0x17000] ;  /* 0x017000000660783b */ /* 0x000e620000004200 */
[----:B------:R-:W-:-:S02]  /*6d00*/  IMAD.U32 R120, RZ, RZ, UR34 ;  /* 0x00000022ff787e24 */ /* 0x000fc4000f8e00ff */
[----:B------:R-:W-:-:S04]  /*6d10*/  IMAD.U32 R121, RZ, RZ, UR35 ;  /* 0x00000023ff797e24 */ /* 0x000fc8000f8e00ff */
[----:B------:R-:W-:Y:S01]  /*6d20*/  IMAD.WIDE.U32 R120, R217, 0x4, R120 ;  /* 0x00000004d9787825 */ /* 0x000fe200078e0078 */
[----:B------:R-:W-:Y:S06]  /*6d30*/  BAR.SYNC.DEFER_BLOCKING 0x0 ;  /* 0x0000000000007b1d */ /* 0x000fec0000010000 */
[----:B------:R2:W3:Y:S04]  /*6d40*/  LDG.E R118, [R120.64] ;  /* 0x0000002878767981 */ /* 0x0004e8000c1e1900 */
[----:B------:R2:W4:Y:S01]  /*6d50*/  LDG.E R117, [R120.64+0x20] ;  /* 0x0000202878757981 */ /* 0x000522000c1e1900 */
[C---:B0-----:R-:W-:Y:S08]  /*6d60*/  HMMA.16816.F32.BF16 R16, R40.reuse, R112, R16 ;  /* 0x000000702810723c */ /* 0x041ff00000041810 */
[----:B------:R-:W-:Y:S01]  /*6d70*/  HMMA.16816.F32.BF16 R12, R40, R114, R12 ;  /* 0x00000072280c723c */ /* 0x000fe2000004180c */
[----:B------:R-:W-:Y:S04]  /*6d80*/  LDSM.16.M88.4 R112, [R3+0x4000] ;  /* 0x004000000370783b */ /* 0x000fe80000000200 */
[----:B--2---:R-:W-:Y:S03]  /*6d90*/  LDSM.16.M88.4 R120, [R2+0x4800] ;  /* 0x004800000278783b */ /* 0x004fe60000000200 */
[C---:B-1----:R-:W-:Y:S01]  /*6da0*/  HMMA.16816.F32.BF16 R40, R96.reuse, R32, R72 ;  /* 0x000000206028723c */ /* 0x042fe20000041848 */
[----:B------:R-:W-:Y:S07]  /*6db0*/  LDSM.16.M88.4 R72, [R216+0xc000] ;  /* 0x00c00000d848783b */ /* 0x000fee0000000200 */
[C---:B------:R-:W-:Y:S08]  /*6dc0*/  HMMA.16816.F32.BF16 R36, R96.reuse, R34, R36 ;  /* 0x000000226024723c */ /* 0x040ff00000041824 */
[C---:B------:R-:W-:Y:S01]  /*6dd0*/  HMMA.16816.F32.BF16 R32, R96.reuse, R28, R92 ;  /* 0x0000001c6020723c */ /* 0x040fe2000004185c */
[----:B------:R-:W0:Y:S07]  /*6de0*/  LDSM.16.M88.4 R92, [R4+0x4000] ;  /* 0x00400000045c783b */ /* 0x000e2e0000000200 */
[C---:B------:R-:W-:Y:S08]  /*6df0*/  HMMA.16816.F32.BF16 R28, R96.reuse, R30, R104 ;  /* 0x0000001e601c723c */ /* 0x040ff00000041868 */
[C---:B------:R-:W-:Y:S08]  /*6e00*/  HMMA.16816.F32.BF16 R24, R96.reuse, R108, R24 ;  /* 0x0000006c6018723c */ /* 0x040ff00000041818 */
[C---:B------:R-:W-:Y:S08]  /*6e10*/  HMMA.16816.F32.BF16 R20, R96.reuse, R110, R20 ;  /* 0x0000006e6014723c */ /* 0x040ff00000041814 */
[C---:B------:R-:W-:Y:S08]  /*6e20*/  HMMA.16816.F32.BF16 R16, R96.reuse, R100, R16 ;  /* 0x000000646010723c */ /* 0x040ff00000041810 */
[----:B------:R-:W-:Y:S01]  /*6e30*/  HMMA.16816.F32.BF16 R12, R96, R102, R12 ;  /* 0x00000066600c723c */ /* 0x000fe2000004180c */
[----:B------:R-:W-:Y:S04]  /*6e40*/  LDSM.16.M88.4 R96, [R215+0xc000] ;  /* 0x00c00000d760783b */ /* 0x000fe80000000200 */
[----:B------:R-:W1:Y:S03]  /*6e50*/  LDSM.16.M88.4 R100, [R2+0x4000] ;  /* 0x004000000264783b */ /* 0x000e660000000200 */
[C---:B0-----:R-:W-:Y:S08]  /*6e60*/  HMMA.16816.F32.BF16 R104, R72.reuse, R92, RZ ;  /* 0x0000005c4868723c */ /* 0x041ff000000418ff */
[----:B------:R-:W-:Y:S01]  /*6e70*/  HMMA.16816.F32.BF16 R108, R72, R94, RZ ;  /* 0x0000005e486c723c */ /* 0x000fe200000418ff */
[----:B------:R-:W0:-:S15]  /*6e80*/  LDSM.16.M88.4 R92, [R214+0xc000] ;  /* 0x00c00000d65c783b */ /* 0x000e1e0000000200 */
[C---:B-1----:R-:W-:Y:S08]  /*6e90*/  HMMA.16816.F32.BF16 R104, R96.reuse, R100, R104 ;  /* 0x000000646068723c */ /* 0x042ff00000041868 */
[----:B------:R-:W-:-:S15]  /*6ea0*/  HMMA.16816.F32.BF16 R108, R96, R102, R108 ;  /* 0x00000066606c723c */ /* 0x000fde000004186c */
[----:B------:R-:W-:-:S01]  /*6eb0*/  NOP ;  /* 0x0000000000007918 */ /* 0x000fc20000000000 */
[C---:B0-----:R-:W-:Y:S01]  /*6ec0*/  HMMA.16816.F32.BF16 R100, R92.reuse, R112, R104 ;  /* 0x000000705c64723c */ /* 0x041fe20000041868 */
[----:B------:R-:W-:Y:S07]  /*6ed0*/  LDSM.16.M88.4 R104, [R5+0x4000] ;  /* 0x004000000568783b */ /* 0x000fee0000000200 */
[----:B------:R-:W-:Y:S01]  /*6ee0*/  HMMA.16816.F32.BF16 R112, R92, R114, R108 ;  /* 0x000000725c70723c */ /* 0x000fe2000004186c */
[----:B------:R-:W0:-:S15]  /*6ef0*/  LDSM.16.M88.4 R108, [R213+0xc000] ;  /* 0x00c00000d56c783b */ /* 0x000e1e0000000200 */
[C---:B0-----:R-:W-:Y:S08]  /*6f00*/  HMMA.16816.F32.BF16 R100, R108.reuse, R104, R100 ;  /* 0x000000686c64723c */ /* 0x041ff00000041864 */
[----:B------:R-:W-:Y:S01]  /*6f10*/  HMMA.16816.F32.BF16 R112, R108, R106, R112 ;  /* 0x0000006a6c70723c */ /* 0x000fe20000041870 */
[----:B------:R-:W0:Y:S07]  /*6f20*/  LDSM.16.M88.4 R104, [R4+0x4800] ;  /* 0x004800000468783b */ /* 0x000e2e0000000200 */
[C---:B0-----:R-:W-:Y:S08]  /*6f30*/  HMMA.16816.F32.BF16 R124, R72.reuse, R104, RZ ;  /* 0x00000068487c723c */ /* 0x041ff000000418ff */
[----:B------:R-:W-:-:S15]  /*6f40*/  HMMA.16816.F32.BF16 R104, R72, R106, RZ ;  /* 0x0000006a4868723c */ /* 0x000fde00000418ff */
[----:B------:R-:W-:-:S01]  /*6f50*/  NOP ;  /* 0x0000000000007918 */ /* 0x000fc20000000000 */
[C---:B------:R-:W-:Y:S01]  /*6f60*/  HMMA.16816.F32.BF16 R124, R96.reuse, R120, R124 ;  /* 0x00000078607c723c */ /* 0x040fe2000004187c */
[--C-:B---3--:R-:W-:Y:S01]  /*6f70*/  FADD R100, R100, -R118.reuse ;  /* 0x8000007664647221 */ /* 0x108fe20000000000 */
[--C-:B------:R-:W-:Y:S01]  /*6f80*/  FADD R101, R101, -R118.reuse ;  /* 0x8000007665657221 */ /* 0x100fe20000000000 */
[--C-:B----4-:R-:W-:Y:S01]  /*6f90*/  FADD R102, R102, -R117.reuse ;  /* 0x8000007566667221 */ /* 0x110fe20000000000 */
[--C-:B------:R-:W-:Y:S01]  /*6fa0*/  FADD R103, R103, -R117.reuse ;  /* 0x8000007567677221 */ /* 0x100fe20000000000 */
[----:B------:R-:W-:Y:S01]  /*6fb0*/  FMUL R151, R116, R100 ;  /* 0x0000006474977220 */ /* 0x000fe20000400000 */
[----:B------:R-:W-:Y:S01]  /*6fc0*/  FMUL R150, R71, R101 ;  /* 0x0000006547967220 */ /* 0x000fe20000400000 */
[----:B------:R-:W-:Y:S01]  /*6fd0*/  FMUL R154, R70, R102 ;  /* 0x00000066469a7220 */ /* 0x000fe20000400000 */
[----:B------:R-:W-:Y:S02]  /*6fe0*/  FMUL R143, R128, R103 ;  /* 0x00000067808f7220 */ /* 0x000fe40000400000 */
[----:B------:R-:W0:Y:S01]  /*6ff0*/  LDSM.16.M88.4 R100, [R3+0x4800] ;  /* 0x004800000364783b */ /* 0x000e220000000200 */
[--C-:B------:R-:W-:Y:S01]  /*7000*/  FADD R112, R112, -R118.reuse ;  /* 0x8000007670707221 */ /* 0x100fe20000000000 */
[----:B------:R-:W-:Y:S01]  /*7010*/  FADD R113, R113, -R118 ;  /* 0x8000007671717221 */ /* 0x000fe20000000000 */
[--C-:B------:R-:W-:Y:S01]  /*7020*/  FADD R114, R114, -R117.reuse ;  /* 0x8000007572727221 */ /* 0x100fe20000000000 */
[----:B------:R-:W-:Y:S01]  /*7030*/  FADD R115, R115, -R117 ;  /* 0x8000007573737221 */ /* 0x000fe20000000000 */
[----:B------:R-:W-:Y:S01]  /*7040*/  HMMA.16816.F32.BF16 R104, R96, R122, R104 ;  /* 0x0000007a6068723c */ /* 0x000fe20000041868 */
[----:B------:R-:W-:Y:S01]  /*7050*/  FMUL R146, R69, R112 ;  /* 0x0000007045927220 */ /* 0x000fe20000400000 */
[----:B------:R-:W-:Y:S01]  /*7060*/  FMUL R142, R55, R113 ;  /* 0x00000071378e7220 */ /* 0x000fe20000400000 */
[----:B------:R-:W-:Y:S01]  /*7070*/  FMUL R147, R119, R114 ;  /* 0x0000007277937220 */ /* 0x000fe20000400000 */
[----:B------:R-:W-:-:S02]  /*7080*/  FMUL R139, R129, R115 ;  /* 0x00000073818b7220 */ /* 0x000fc40000400000 */
[----:B------:R-:W1:Y:S03]  /*7090*/  LDSM.16.M88.4 R112, [R5+0x4800] ;  /* 0x004800000570783b */ /* 0x000e660000000200 */
[----:B0-----:R-:W-:-:S15]  /*70a0*/  HMMA.16816.F32.BF16 R124, R92, R100, R124 ;  /* 0x000000645c7c723c */ /* 0x001fde000004187c */
[----:B------:R-:W-:Y:S01]  /*70b0*/  HMMA.16816.F32.BF16 R104, R92, R102, R104 ;  /* 0x000000665c68723c */ /* 0x000fe20000041868 */
[----:B------:R-:W0:Y:S08]  /*70c0*/  LDSM.16.M88.4 R100, [R4+0x5000] ;  /* 0x005000000464783b */ /* 0x000e300000000200 */
[----:B-1----:R-:W-:-:S15]  /*70d0*/  HMMA.16816.F32.BF16 R124, R108, R112, R124 ;  /* 0x000000706c7c723c */ /* 0x002fde000004187c */
[----:B------:R-:W-:Y:S01]  /*70e0*/  HMMA.16816.F32.BF16 R112, R108, R114, R104 ;  /* 0x000000726c70723c */ /* 0x000fe20000041868 */
[----:B------:R-:W1:Y:S07]  /*70f0*/  LDSM.16.M88.4 R104, [R2+0x5000] ;  /* 0x005000000268783b */ /* 0x000e6e0000000200 */
[----:B0-----:R-:W-:Y:S01]  /*7100*/  HMMA.16816.F32.BF16 R120, R72, R100, RZ ;  /* 0x000000644878723c */ /* 0x001fe200000418ff */
[----:B------:R-:W-:Y:S01]  /*7110*/  FADD R125, R125, -R118 ;  /* 0x800000767d7d7221 */ /* 0x000fe20000000000 */
[--C-:B------:R-:W-:Y:S01]  /*7120*/  FADD R126, R126, -R117.reuse ;  /* 0x800000757e7e7221 */ /* 0x100fe20000000000 */
[----:B------:R-:W-:-:S05]  /*7130*/  FADD R127, R127, -R117 ;  /* 0x800000757f7f7221 */ /* 0x000fca0000000000 */
[----:B------:R-:W-:Y:S01]  /*7140*/  HMMA.16816.F32.BF16 R100, R72, R102, RZ ;  /* 0x000000664864723c */ /* 0x000fe200000418ff */
[--C-:B------:R-:W-:Y:S01]  /*7150*/  FADD R70, R124, -R118.reuse ;  /* 0x800000767c467221 */ /* 0x100fe20000000000 */
[----:B------:R-:W-:Y:S01]  /*7160*/  FMUL R135, R135, R125 ;  /* 0x0000007d87877220 */ /* 0x000fe20000400000 */
[----:B------:R-:W-:Y:S01]  /*7170*/  FMUL R138, R130, R126 ;  /* 0x0000007e828a7220 */ /* 0x000fe20000400000 */
[----:B------:R-:W-:Y:S02]  /*7180*/  FMUL R134, R134, R127 ;  /* 0x0000007f86867220 */ /* 0x000fe40000400000 */
[----:B------:R-:W0:Y:S02]  /*7190*/  LDSM.16.M88.4 R124, [R3+0x5000] ;  /* 0x00500000037c783b */ /* 0x000e240000000200 */
[--C-:B------:R-:W-:Y:S01]  /*71a0*/  FADD R112, R112, -R118.reuse ;  /* 0x8000007670707221 */ /* 0x100fe20000000000 */
[----:B------:R-:W-:Y:S01]  /*71b0*/  FADD R113, R113, -R118 ;  /* 0x8000007671717221 */ /* 0x000fe20000000000 */
[--C-:B------:R-:W-:Y:S01]  /*71c0*/  FADD R114, R114, -R117.reuse ;  /* 0x8000007572727221 */ /* 0x100fe20000000000 */
[----:B------:R-:W-:-:S05]  /*71d0*/  FADD R115, R115, -R117 ;  /* 0x8000007573737221 */ /* 0x000fca0000000000 */
[----:B-1----:R-:W-:Y:S01]  /*71e0*/  HMMA.16816.F32.BF16 R120, R96, R104, R120 ;  /* 0x000000686078723c */ /* 0x002fe20000041878 */
[----:B------:R-:W-:Y:S01]  /*71f0*/  FMUL R132, R132, R112 ;  /* 0x0000007084847220 */ /* 0x000fe20000400000 */
[----:B------:R-:W-:-:S06]  /*7200*/  FMUL R144, R144, R113 ;  /* 0x0000007190907220 */ /* 0x000fcc0000400000 */
[----:B------:R-:W-:Y:S01]  /*7210*/  HMMA.16816.F32.BF16 R100, R96, R106, R100 ;  /* 0x0000006a6064723c */ /* 0x000fe20000041864 */
[----:B------:R-:W-:Y:S01]  /*7220*/  FMUL R133, R133, R114 ;  /* 0x0000007285857220 */ /* 0x000fe20000400000 */
[----:B------:R-:W-:Y:S01]  /*7230*/  FMUL R136, R136, R115 ;  /* 0x0000007388887220 */ /* 0x000fe20000400000 */
[----:B------:R-:W-:Y:S04]  /*7240*/  LDSM.16.M88.4 R104, [R2+0x5800] ;  /* 0x005800000268783b */ /* 0x000fe80000000200 */
[----:B------:R-:W1:Y:S09]  /*7250*/  LDSM.16.M88.4 R112, [R5+0x5000] ;  /* 0x005000000570783b */ /* 0x000e720000000200 */
[C---:B0-----:R-:W-:Y:S08]  /*7260*/  HMMA.16816.F32.BF16 R120, R92.reuse, R124, R120 ;  /* 0x0000007c5c78723c */ /* 0x041ff00000041878 */
[----:B------:R-:W-:-:S15]  /*7270*/  HMMA.16816.F32.BF16 R100, R92, R126, R100 ;  /* 0x0000007e5c64723c */ /* 0x000fde0000041864 */
[----:B------:R-:W-:-:S01]  /*7280*/  NOP ;  /* 0x0000000000007918 */ /* 0x000fc20000000000 */
[C---:B-1----:R-:W-:Y:S08]  /*7290*/  HMMA.16816.F32.BF16 R120, R108.reuse, R112, R120 ;  /* 0x000000706c78723c */ /* 0x042ff00000041878 */
[----:B------:R-:W-:Y:S01]  /*72a0*/  HMMA.16816.F32.BF16 R112, R108, R114, R100 ;  /* 0x000000726c70723c */ /* 0x000fe20000041864 */
[----:B------:R-:W0:Y:S01]  /*72b0*/  LDSM.16.M88.4 R100, [R4+0x5800] ;  /* 0x005800000464783b */ /* 0x000e220000000200 */
[----:B------:R-:W-:-:S14]  /*72c0*/  FMUL R70, R131, R70 ;  /* 0x0000004683467220 */ /* 0x000fdc0000400000 */
[--C-:B------:R-:W-:Y:S01]  /*72d0*/  FADD R120, R120, -R118.reuse ;  /* 0x8000007678787221 */ /* 0x100fe20000000000 */
[--C-:B------:R-:W-:Y:S01]  /*72e0*/  FADD R121, R121, -R118.reuse ;  /* 0x8000007679797221 */ /* 0x100fe20000000000 */
[--C-:B------:R-:W-:Y:S01]  /*72f0*/  FADD R122, R122, -R117.reuse ;  /* 0x800000757a7a7221 */ /* 0x100fe20000000000 */
[--C-:B------:R-:W-:Y:S01]  /*7300*/  FADD R123, R123, -R117.reuse ;  /* 0x800000757b7b7221 */ /* 0x100fe20000000000 */
[----:B------:R-:W-:Y:S01]  /*7310*/  FMUL R145, R145, R120 ;  /* 0x0000007891917220 */ /* 0x000fe20000400000 */
[----:B------:R-:W-:Y:S01]  /*7320*/  FMUL R153, R153, R121 ;  /* 0x0000007999997220 */ /* 0x000fe20000400000 */
[----:B------:R-:W-:Y:S01]  /*7330*/  FMUL R131, R61, R122 ;  /* 0x0000007a3d837220 */ /* 0x000fe20000400000 */
[----:B------:R-:W-:Y:S02]  /*7340*/  FMUL R130, R49, R123 ;  /* 0x0000007b31827220 */ /* 0x000fe40000400000 */
[----:B------:R-:W1:Y:S01]  /*7350*/  LDSM.16.M88.4 R120, [R3+0x5800] ;  /* 0x005800000378783b */ /* 0x000e620000000200 */
[C---:B0-----:R-:W-:Y:S08]  /*7360*/  HMMA.16816.F32.BF16 R124, R72.reuse, R100, RZ ;  /* 0x00000064487c723c */ /* 0x041ff000000418ff */
[----:B------:R-:W-:Y:S01]  /*7370*/  HMMA.16816.F32.BF16 R100, R72, R102, RZ ;  /* 0x000000664864723c */ /* 0x000fe200000418ff */
[--C-:B------:R-:W-:Y:S01]  /*7380*/  FADD R112, R112, -R118.reuse ;  /* 0x8000007670707221 */ /* 0x100fe20000000000 */
[----:B------:R-:W-:Y:S01]  /*7390*/  FADD R113, R113, -R118 ;  /* 0x8000007671717221 */ /* 0x000fe20000000000 */
[--C-:B------:R-:W-:Y:S01]  /*73a0*/  FADD R114, R114, -R117.reuse ;  /* 0x8000007572727221 */ /* 0x100fe20000000000 */
[----:B------:R-:W-:Y:S01]  /*73b0*/  FADD R49, R115, -R117 ;  /* 0x8000007573317221 */ /* 0x000fe20000000000 */
[----:B------:R-:W-:Y:S01]  /*73c0*/  FMUL R152, R152, R112 ;  /* 0x0000007098987220 */ /* 0x000fe20000400000 */
[----:B------:R-:W-:Y:S01]  /*73d0*/  FMUL R156, R156, R113 ;  /* 0x000000719c9c7220 */ /* 0x000fe20000400000 */
[----:B------:R-:W-:-:S02]  /*73e0*/  FMUL R129, R50, R114 ;  /* 0x0000007232817220 */ /* 0x000fc40000400000 */
[----:B------:R-:W0:Y:S07]  /*73f0*/  LDSM.16.M88.4 R112, [R5+0x5800] ;  /* 0x005800000570783b */ /* 0x000e2e0000000200 */
[C---:B------:R-:W-:Y:S08]  /*7400*/  HMMA.16816.F32.BF16 R124, R96.reuse, R104, R124 ;  /* 0x00000068607c723c */ /* 0x040ff0000004187c */
[----:B------:R-:W-:Y:S01]  /*7410*/  HMMA.16816.F32.BF16 R100, R96, R106, R100 ;  /* 0x0000006a6064723c */ /* 0x000fe20000041864 */
[----:B------:R-:W2:-:S15]  /*7420*/  LDSM.16.M88.4 R104, [R4+0x6000] ;  /* 0x006000000468783b */ /* 0x000e9e0000000200 */
[C---:B-1----:R-:W-:Y:S08]  /*7430*/  HMMA.16816.F32.BF16 R124, R92.reuse, R120, R124 ;  /* 0x000000785c7c723c */ /* 0x042ff0000004187c */
[----:B------:R-:W-:-:S15]  /*7440*/  HMMA.16816.F32.BF16 R100, R92, R122, R100 ;  /* 0x0000007a5c64723c */ /* 0x000fde0000041864 */
[----:B------:R-:W-:-:S01]  /*7450*/  NOP ;  /* 0x0000000000007918 */ /* 0x000fc20000000000 */
[C---:B0-----:R-:W-:Y:S08]  /*7460*/  HMMA.16816.F32.BF16 R124, R108.reuse, R112, R124 ;  /* 0x000000706c7c723c */ /* 0x041ff0000004187c */
[----:B------:R-:W-:Y:S01]  /*7470*/  HMMA.16816.F32.BF16 R100, R108, R114, R100 ;  /* 0x000000726c64723c */ /* 0x000fe20000041864 */
[----:B------:R-:W0:Y:S07]  /*7480*/  LDSM.16.M88.4 R112, [R2+0x6000] ;  /* 0x006000000270783b */ /* 0x000e2e0000000200 */
[C---:B--2---:R-:W-:Y:S08]  /*7490*/  HMMA.16816.F32.BF16 R120, R72.reuse, R104, RZ ;  /* 0x000000684878723c */ /* 0x044ff000000418ff */
        /* <DEDUP_REMOVED lines=8> */
[----:B------:R-:W1:Y:S01]  /*7520*/  LDSM.16.M88.4 R124, [R3+0x6000] ;  /* 0x00600000037c783b */ /* 0x000e620000000200 */
[--C-:B------:R-:W-:Y:S01]  /*7530*/  FADD R100, R100, -R118.reuse ;  /* 0x8000007664647221 */ /* 0x100fe20000000000 */
[----:B------:R-:W-:Y:S01]  /*7540*/  FADD R101, R101, -R118 ;  /* 0x8000007665657221 */ /* 0x000fe20000000000 */
[--C-:B------:R-:W-:Y:S01]  /*7550*/  FADD R69, R102, -R117.reuse ;  /* 0x8000007566457221 */ /* 0x100fe20000000000 */
[----:B------:R-:W-:Y:S01]  /*7560*/  FADD R71, R103, -R117 ;  /* 0x8000007567477221 */ /* 0x000fe20000000000 */
[----:B------:R-:W-:Y:S01]  /*7570*/  FMUL R149, R149, R100 ;  /* 0x0000006495957220 */ /* 0x000fe20000400000 */
[----:B------:R-:W-:Y:S02]  /*7580*/  FMUL R165, R165, R101 ;  /* 0x00000065a5a57220 */ /* 0x000fe40000400000 */
[----:B------:R-:W2:Y:S01]  /*7590*/  LDSM.16.M88.4 R100, [R5+0x6000] ;  /* 0x006000000564783b */ /* 0x000ea20000000200 */
[C---:B0-----:R-:W-:Y:S08]  /*75a0*/  HMMA.16816.F32.BF16 R120, R96.reuse, R112, R120 ;  /* 0x000000706078723c */ /* 0x041ff00000041878 */
[----:B------:R-:W-:Y:S01]  /*75b0*/  HMMA.16816.F32.BF16 R104, R96, R114, R104 ;  /* 0x000000726068723c */ /* 0x000fe20000041868 */
[----:B------:R-:W-:-:S15]  /*75c0*/  LDSM.16.M88.4 R112, [R2+0x6800] ;  /* 0x006800000270783b */ /* 0x000fde0000000200 */
[C---:B-1----:R-:W-:Y:S08]  /*75d0*/  HMMA.16816.F32.BF16 R120, R92.reuse, R124, R120 ;  /* 0x0000007c5c78723c */ /* 0x042ff00000041878 */
[----:B------:R-:W-:-:S15]  /*75e0*/  HMMA.16816.F32.BF16 R104, R92, R126, R104 ;  /* 0x0000007e5c68723c */ /* 0x000fde0000041868 */
[----:B------:R-:W-:-:S01]  /*75f0*/  NOP ;  /* 0x0000000000007918 */ /* 0x000fc20000000000 */
[C---:B--2---:R-:W-:Y:S08]  /*7600*/  HMMA.16816.F32.BF16 R120, R108.reuse, R100, R120 ;  /* 0x000000646c78723c */ /* 0x044ff00000041878 */
[----:B------:R-:W-:Y:S01]  /*7610*/  HMMA.16816.F32.BF16 R104, R108, R102, R104 ;  /* 0x000000666c68723c */ /* 0x000fe20000041868 */
[----:B------:R-:W0:-:S15]  /*7620*/  LDSM.16.M88.4 R100, [R4+0x6800] ;  /* 0x006800000464783b */ /* 0x000e1e0000000200 */
[--C-:B------:R-:W-:Y:S01]  /*7630*/  FADD R120, R120, -R118.reuse ;  /* 0x8000007678787221 */ /* 0x100fe20000000000 */
[--C-:B------:R-:W-:Y:S01]  /*7640*/  FADD R121, R121, -R118.reuse ;  /* 0x8000007679797221 */ /* 0x100fe20000000000 */
[--C-:B------:R-:W-:Y:S01]  /*7650*/  FADD R122, R122, -R117.reuse ;  /* 0x800000757a7a7221 */ /* 0x100fe20000000000 */
[--C-:B------:R-:W-:Y:S01]  /*7660*/  FADD R116, R123, -R117.reuse ;  /* 0x800000757b747221 */ /* 0x100fe20000000000 */
        /* <DEDUP_REMOVED lines=12> */
[----:B------:R-:W-:Y:S01]  /*7730*/  FMUL R119, R48, R106 ;  /* 0x0000006a30777220 */ /* 0x000fe20000400000 */
[----:B------:R-:W-:-:S02]  /*7740*/  FMUL R128, R58, R107 ;  /* 0x0000006b3a807220 */ /* 0x000fc40000400000 */
[----:B------:R-:W0:Y:S06]  /*7750*/  LDSM.16.M88.4 R104, [R5+0x6800] ;  /* 0x006800000568783b */ /* 0x000e2c0000000200 */
[C---:B------:R-:W-:Y:S08]  /*7760*/  HMMA.16816.F32.BF16 R124, R96.reuse, R112, R124 ;  /* 0x00000070607c723c */ /* 0x040ff0000004187c */
[----:B------:R-:W-:Y:S01]  /*7770*/  HMMA.16816.F32.BF16 R100, R96, R114, R100 ;  /* 0x000000726064723c */ /* 0x000fe20000041864 */
[----:B------:R-:W-:-:S15]  /*7780*/  LDSM.16.M88.4 R112, [R2+0x7000] ;  /* 0x007000000270783b */ /* 0x000fde0000000200 */
[C---:B-1----:R-:W-:Y:S08]  /*7790*/  HMMA.16816.F32.BF16 R124, R92.reuse, R120, R124 ;  /* 0x000000785c7c723c */ /* 0x042ff0000004187c */
[----:B------:R-:W-:-:S15]  /*77a0*/  HMMA.16816.F32.BF16 R100, R92, R122, R100 ;  /* 0x0000007a5c64723c */ /* 0x000fde0000041864 */
[----:B------:R-:W-:-:S01]  /*77b0*/  NOP ;  /* 0x0000000000007918 */ /* 0x000fc20000000000 */
[C---:B0-----:R-:W-:Y:S08]  /*77c0*/  HMMA.16816.F32.BF16 R124, R108.reuse, R104, R124 ;  /* 0x000000686c7c723c */ /* 0x041ff0000004187c */
[----:B------:R-:W-:Y:S01]  /*77d0*/  HMMA.16816.F32.BF16 R100, R108, R106, R100 ;  /* 0x0000006a6c64723c */ /* 0x000fe20000041864 */
[----:B------:R-:W0:Y:S01]  /*77e0*/  LDSM.16.M88.4 R104, [R4+0x7000] ;  /* 0x007000000468783b */ /* 0x000e220000000200 */
[----:B------:R-:W-:-:S06]  /*77f0*/  FMUL R61, R54, R61 ;  /* 0x0000003d363d7220 */ /* 0x000fcc0000400000 */
[----:B0-----:R-:W-:-:S15]  /*7800*/  HMMA.16816.F32.BF16 R120, R72, R104, RZ ;  /* 0x000000684878723c */ /* 0x001fde00000418ff */
[----:B------:R-:W-:-:S01]  /*7810*/  NOP ;  /* 0x0000000000007918 */ /* 0x000fc20000000000 */
[--C-:B------:R-:W-:Y:S01]  /*7820*/  FADD R102, R102, -R117.reuse ;  /* 0x8000007566667221 */ /* 0x100fe20000000000 */
[----:B------:R-:W-:Y:S08]  /*7830*/  HMMA.16816.F32.BF16 R104, R72, R106, RZ ;  /* 0x0000006a4868723c */ /* 0x000ff000000418ff */
[----:B------:R-:W-:Y:S07]  /*7840*/  HMMA.16816.F32.BF16 R120, R96, R112, R120 ;  /* 0x000000706078723c */ /* 0x000fee0000041878 */
[----:B------:R-:W-:Y:S01]  /*7850*/  FADD R113, R127, -R117 ;  /* 0x800000757f717221 */ /* 0x000fe20000000000 */
[----:B------:R-:W-:-:S03]  /*7860*/  FMUL R112, R53, R102 ;  /* 0x0000006635707220 */ /* 0x000fc60000400000 */
[----:B------:R-:W-:Y:S02]  /*7870*/  FMUL R113, R52, R113 ;  /* 0x0000007134717220 */ /* 0x000fe40000400000 */
[----:B------:R-:W0:Y:S03]  /*7880*/  LDSM.16.M88.4 R52, [R3+0x7000] ;  /* 0x007000000334783b */ /* 0x000e260000000200 */
[----:B------:R-:W-:Y:S01]  /*7890*/  HMMA.16816.F32.BF16 R104, R96, R114, R104 ;  /* 0x000000726068723c */ /* 0x000fe20000041868 */
[--C-:B------:R-:W-:Y:S01]  /*78a0*/  FADD R125, R125, -R118.reuse ;  /* 0x800000767d7d7221 */ /* 0x100fe20000000000 */
[--C-:B------:R-:W-:Y:S01]  /*78b0*/  FADD R100, R100, -R118.reuse ;  /* 0x8000007664647221 */ /* 0x100fe20000000000 */
[----:B------:R-:W-:Y:S01]  /*78c0*/  FADD R101, R101, -R118 ;  /* 0x8000007665657221 */ /* 0x000fe20000000000 */
[----:B------:R-:W-:Y:S01]  /*78d0*/  FADD R103, R103, -R117 ;  /* 0x8000007567677221 */ /* 0x000fe20000000000 */
[----:B------:R-:W-:Y:S01]  /*78e0*/  FMUL R148, R148, R125 ;  /* 0x0000007d94947220 */ /* 0x000fe20000400000 */
[----:B------:R-:W-:Y:S01]  /*78f0*/  FMUL R141, R141, R100 ;  /* 0x000000648d8d7220 */ /* 0x000fe20000400000 */
[----:B------:R-:W-:Y:S01]  /*7900*/  FMUL R140, R140, R101 ;  /* 0x000000658c8c7220 */ /* 0x000fe20000400000 */
[----:B------:R-:W-:-:S02]  /*7910*/  FMUL R125, R51, R103 ;  /* 0x00000067337d7220 */ /* 0x000fc40000400000 */
[----:B------:R-:W1:Y:S01]  /*7920*/  LDSM.16.M88.4 R100, [R5+0x7000] ;  /* 0x007000000564783b */ /* 0x000e620000000200 */
[----:B0-----:R-:W-:-:S13]  /*7930*/  HMMA.16816.F32.BF16 R120, R92, R52, R120 ;  /* 0x000000345c78723c */ /* 0x001fda0000041878 */
[----:B------:R-:W-:Y:S01]  /*7940*/  HMMA.16816.F32.BF16 R104, R92, R54, R104 ;  /* 0x000000365c68723c */ /* 0x000fe20000041868 */
[----:B------:R-:W0:Y:S10]  /*7950*/  LDSM.16.M88.4 R52, [R4+0x7800] ;  /* 0x007800000434783b */ /* 0x000e340000000200 */
[----:B-1----:R-:W-:-:S13]  /*7960*/  HMMA.16816.F32.BF16 R120, R108, R100, R120 ;  /* 0x000000646c78723c */ /* 0x002fda0000041878 */
[----:B------:R-:W-:Y:S08]  /*7970*/  HMMA.16816.F32.BF16 R100, R108, R102, R104 ;  /* 0x000000666c64723c */ /* 0x000ff00000041868 */
[C---:B0-----:R-:W-:Y:S08]  /*7980*/  HMMA.16816.F32.BF16 R104, R72.reuse, R52, RZ ;  /* 0x000000344868723c */ /* 0x041ff000000418ff */
[----:B------:R-:W-:Y:S01]  /*7990*/  HMMA.16816.F32.BF16 R72, R72, R54, RZ ;  /* 0x000000364848723c */ /* 0x000fe200000418ff */
[----:B------:R-:W0:-:S15]  /*79a0*/  LDSM.16.M88.4 R52, [R2+0x7800] ;  /* 0x007800000234783b */ /* 0x000e1e0000000200 */
[C---:B0-----:R-:W-:Y:S08]  /*79b0*/  HMMA.16816.F32.BF16 R104, R96.reuse, R52, R104 ;  /* 0x000000346068723c */ /* 0x041ff00000041868 */
[----:B------:R-:W-:Y:S01]  /*79c0*/  HMMA.16816.F32.BF16 R72, R96, R54, R72 ;  /* 0x000000366048723c */ /* 0x000fe20000041848 */
[----:B------:R-:W0:-:S15]  /*79d0*/  LDSM.16.M88.4 R52, [R3+0x7800] ;  /* 0x007800000334783b */ /* 0x000e1e0000000200 */
[C---:B0-----:R-:W-:Y:S08]  /*79e0*/  HMMA.16816.F32.BF16 R104, R92.reuse, R52, R104 ;  /* 0x000000345c68723c */ /* 0x041ff00000041868 */
[----:B------:R-:W-:Y:S01]  /*79f0*/  HMMA.16816.F32.BF16 R72, R92, R54, R72 ;  /* 0x000000365c48723c */ /* 0x000fe20000041848 */
[----:B------:R-:W0:Y:S01]  /*7a00*/  LDSM.16.M88.4 R52, [R5+0x7800] ;  /* 0x007800000534783b */ /* 0x000e220000000200 */
[----:B------:R-:W-:Y:S01]  /*7a10*/  FMUL R116, R47, R116 ;  /* 0x000000742f747220 */ /* 0x000fe20000400000 */
[----:B------:R-:W-:Y:S01]  /*7a20*/  FADD R122, R122, -R117 ;  /* 0x800000757a7a7221 */ /* 0x000fe20000000000 */
[----:B------:R-:W-:Y:S01]  /*7a30*/  FMUL R69, R46, R69 ;  /* 0x000000452e457220 */ /* 0x000fe20000400000 */
[----:B------:R-:W-:-:S11]  /*7a40*/  FADD R46, R101, -R118 ;  /* 0x80000076652e7221 */ /* 0x000fd60000000000 */
[C---:B0-----:R-:W-:Y:S08]  /*7a50*/  HMMA.16816.F32.BF16 R104, R108.reuse, R52, R104 ;  /* 0x000000346c68723c */ /* 0x041ff00000041868 */
[----:B------:R-:W-:Y:S01]  /*7a60*/  HMMA.16816.F32.BF16 R72, R108, R54, R72 ;  /* 0x000000366c48723c */ /* 0x000fe20000041848 */
[----:B------:R-:W-:Y:S01]  /*7a70*/  FMUL R193, R193, R46 ;  /* 0x0000002ec1c17220 */ /* 0x000fe20000400000 */
[----:B------:R-:W-:Y:S01]  /*7a80*/  FMUL R146, R146, c[0x0][0x1a8] ;  /* 0x00006a0092927a20 */ /* 0x000fe20000400000 */
[--C-:B------:R-:W-:Y:S01]  /*7a90*/  FADD R124, R124, -R118.reuse ;  /* 0x800000767c7c7221 */ /* 0x100fe20000000000 */
[----:B------:R-:W-:Y:S01]  /*7aa0*/  FMUL R50, R132, c[0x0][0x1a8] ;  /* 0x00006a0084327a20 */ /* 0x000fe20000400000 */
[----:B------:R-:W-:Y:S11]  /*7ab0*/  BAR.SYNC.DEFER_BLOCKING 0x0 ;  /* 0x0000000000007b1d */ /* 0x000ff60000010000 */
[----:B------:R-:W-:-:S04]  /*7ac0*/  FADD R47, R104, -R118 ;  /* 0x80000076682f7221 */ /* 0x000fc80000000000 */
[----:B------:R-:W-:-:S04]  /*7ad0*/  FMUL R192, R192, R47 ;  /* 0x0000002fc0c07220 */ /* 0x000fc80000400000 */
[--C-:B------:R-:W-:Y:S01]  /*7ae0*/  FADD R73, R73, -R118.reuse ;  /* 0x8000007649497221 */ /* 0x100fe20000000000 */
[----:B------:R-:W-:-:S03]  /*7af0*/  FADD R51, R72, -R118 ;  /* 0x8000007648337221 */ /* 0x000fc60000000000 */
[----:B------:R-:W-:Y:S01]  /*7b00*/  FMUL R47, R44, R73 ;  /* 0x000000492c2f7220 */ /* 0x000fe20000400000 */
[--C-:B------:R-:W-:Y:S01]  /*7b10*/  FADD R44, R123, -R117.reuse ;  /* 0x800000757b2c7221 */ /* 0x100fe20000000000 */
[----:B------:R-:W-:Y:S01]  /*7b20*/  FMUL R73, R45, R122 ;  /* 0x0000007a2d497220 */ /* 0x000fe20000400000 */
[----:B------:R-:W-:Y:S02]  /*7b30*/  FMUL R45, R150, c[0x0][0x1a8] ;  /* 0x00006a00962d7a20 */ /* 0x000fe40000400000 */
[----:B------:R-:W-:Y:S01]  /*7b40*/  FMUL R11, R11, R44 ;  /* 0x0000002c0b0b7220 */ /* 0x000fe20000400000 */
[----:B------:R-:W-:Y:S01]  /*7b50*/  FMUL R44, R151, c[0x0][0x1a8] ;  /* 0x00006a00972c7a20 */ /* 0x000fe20000400000 */
[----:B------:R-:W-:Y:S01]  /*7b60*/  FMUL R158, R158, R51 ;  /* 0x000000339e9e7220 */ /* 0x000fe20000400000 */
[--C-:B------:R-:W-:Y:S01]  /*7b70*/  FADD R46, R75, -R117.reuse ;  /* 0x800000754b2e7221 */ /* 0x100fe20000000000 */
[----:B------:R-:W-:Y:S02]  /*7b80*/  FMUL R51, R142, c[0x0][0x1a8] ;  /* 0x00006a008e337a20 */ /* 0x000fe40000400000 */
[----:B------:R-:W-:Y:S01]  /*7b90*/  F2FP.BF16.F32.PACK_AB R44, R45, R44 ;  /* 0x0000002c2d2c723e */ /* 0x000fe200000010ff */
[----:B------:R-:W-:Y:S01]  /*7ba0*/  FMUL R67, R67, R46 ;  /* 0x0000002e43437220 */ /* 0x000fe20000400000 */
[----:B------:R-:W-:Y:S01]  /*7bb0*/  FMUL R45, R144, c[0x0][0x1a8] ;  /* 0x00006a00902d7a20 */ /* 0x000fe20000400000 */
[----:B------:R-:W-:Y:S01]  /*7bc0*/  F2FP.BF16.F32.PACK_AB R46, R51, R146 ;  /* 0x00000092332e723e */ /* 0x000fe200000010ff */
[----:B------:R-:W-:Y:S01]  /*7bd0*/  FMUL R54, R152, c[0x0][0x1a8] ;  /* 0x00006a0098367a20 */ /* 0x000fe20000400000 */
[----:B------:R-:W-:Y:S01]  /*7be0*/  FMUL R51, R156, c[0x0][0x1a8] ;  /* 0x00006a009c337a20 */ /* 0x000fe20000400000 */
[--C-:B------:R-:W-:Y:S01]  /*7bf0*/  FADD R93, R106, -R117.reuse ;  /* 0x800000756a5d7221 */ /* 0x100fe20000000000 */
[----:B------:R-:W-:Y:S01]  /*7c00*/  FMUL R184, R184, R124 ;  /* 0x0000007cb8b87220 */ /* 0x000fe20000400000 */
[----:B------:R-:W-:Y:S01]  /*7c10*/  FMUL R71, R60, R71 ;  /* 0x000000473c477220 */ /* 0x000fe20000400000 */
[----:B------:R-:W-:Y:S01]  /*7c20*/  F2FP.BF16.F32.PACK_AB R50, R45, R50 ;  /* 0x000000322d32723e */ /* 0x000fe200000010ff */
[--C-:B------:R-:W-:Y:S01]  /*7c30*/  FADD R120, R120, -R118.reuse ;  /* 0x8000007678787221 */ /* 0x100fe20000000000 */
[--C-:B------:R-:W-:Y:S01]  /*7c40*/  FADD R121, R121, -R118.reuse ;  /* 0x8000007679797221 */ /* 0x100fe20000000000 */
[----:B------:R-:W-:Y:S01]  /*7c50*/  FMUL R60, R187, c[0x0][0x1a8] ;  /* 0x00006a00bb3c7a20 */ /* 0x000fe20000400000 */
[----:B------:R-:W-:Y:S01]  /*7c60*/  FMUL R45, R188, c[0x0][0x1a8] ;  /* 0x00006a00bc2d7a20 */ /* 0x000fe20000400000 */
[--C-:B------:R-:W-:Y:S01]  /*7c70*/  FADD R124, R126, -R117.reuse ;  /* 0x800000757e7c7221 */ /* 0x100fe20000000000 */
[----:B------:R-:W-:Y:S01]  /*7c80*/  FMUL R93, R64, R93 ;  /* 0x0000005d405d7220 */ /* 0x000fe20000400000 */
[----:B------:R-:W-:Y:S01]  /*7c90*/  F2FP.BF16.F32.PACK_AB R54, R51, R54 ;  /* 0x000000363336723e */ /* 0x000fe200000010ff */
[----:B------:R-:W-:Y:S01]  /*7ca0*/  FMUL R64, R184, c[0x0][0x1a8] ;  /* 0x00006a00b8407a20 */ /* 0x000fe20000400000 */
[----:B------:R-:W-:Y:S01]  /*7cb0*/  FMUL R51, R148, c[0x0][0x1a8] ;  /* 0x00006a0094337a20 */ /* 0x000fe20000400000 */
[--C-:B------:R-:W-:Y:S01]  /*7cc0*/  FADD R95, R74, -R117.reuse ;  /* 0x800000754a5f7221 */ /* 0x100fe20000000000 */
[----:B------:R-:W-:Y:S01]  /*7cd0*/  FMUL R137, R137, R120 ;  /* 0x0000007889897220 */ /* 0x000fe20000400000 */
[----:B------:R-:W-:Y:S01]  /*7ce0*/  FMUL R190, R190, R121 ;  /* 0x00000079bebe7220 */ /* 0x000fe20000400000 */
[----:B------:R-:W-:Y:S01]  /*7cf0*/  FMUL R124, R56, R124 ;  /* 0x0000007c387c7220 */ /* 0x000fe20000400000 */
[----:B------:R-:W-:Y:S01]  /*7d00*/  F2FP.BF16.F32.PACK_AB R60, R45, R60 ;  /* 0x0000003c2d3c723e */ /* 0x000fe200000010ff */
[----:B------:R-:W-:Y:S01]  /*7d10*/  FMUL R56, R157, c[0x0][0x1a8] ;  /* 0x00006a009d387a20 */ /* 0x000fe20000400000 */
[----:B------:R-:W-:Y:S01]  /*7d20*/  FMUL R53, R164, c[0x0][0x1a8] ;  /* 0x00006a00a4357a20 */ /* 0x000fe20000400000 */
[----:B------:R-:W-:Y:S01]  /*7d30*/  FMUL R74, R158, c[0x0][0x1a8] ;  /* 0x00006a009e4a7a20 */ /* 0x000fe20000400000 */
[----:B------:R-:W-:Y:S01]  /*7d40*/  FMUL R47, R47, c[0x0][0x1a8] ;  /* 0x00006a002f2f7a20 */ /* 0x000fe20000400000 */
[----:B------:R-:W-:Y:S01]  /*7d50*/  FMUL R45, R154, c[0x0][0x1a8] ;  /* 0x00006a009a2d7a20 */ /* 0x000fe20000400000 */
[----:B------:R-:W-:Y:S01]  /*7d60*/  FMUL R96, R143, c[0x0][0x1a8] ;  /* 0x00006a008f607a20 */ /* 0x000fe20000400000 */
[----:B------:R-:W-:Y:S01]  /*7d70*/  FADD R103, R103, -R117 ;  /* 0x8000007567677221 */ /* 0x000fe20000000000 */
[----:B------:R-:W-:Y:S01]  /*7d80*/  FMUL R95, R68, R95 ;  /* 0x0000005f445f7220 */ /* 0x000fe20000400000 */
[----:B------:R-:W-:Y:S01]  /*7d90*/  F2FP.BF16.F32.PACK_AB R64, R51, R64 ;  /* 0x000000403340723e */ /* 0x000fe200000010ff */
[----:B------:R-:W-:Y:S01]  /*7da0*/  FADD R48, R105, -R118 ;  /* 0x8000007669307221 */ /* 0x000fe20000000000 */
[----:B------:R-:W-:Y:S01]  /*7db0*/  FMUL R68, R137, c[0x0][0x1a8] ;  /* 0x00006a0089447a20 */ /* 0x000fe20000400000 */
[----:B------:R-:W-:Y:S01]  /*7dc0*/  FMUL R51, R190, c[0x0][0x1a8] ;  /* 0x00006a00be337a20 */ /* 0x000fe20000400000 */
[----:B------:R-:W-:Y:S01]  /*7dd0*/  FMUL R92, R66, R103 ;  /* 0x00000067425c7220 */ /* 0x000fe20000400000 */
[----:B------:R-:W-:Y:S01]  /*7de0*/  F2FP.BF16.F32.PACK_AB R56, R53, R56 ;  /* 0x000000383538723e */ /* 0x000fe200000010ff */
[----:B------:R-:W-:Y:S01]  /*7df0*/  FMUL R191, R191, R48 ;  /* 0x00000030bfbf7220 */ /* 0x000fe20000400000 */
[----:B------:R-:W-:Y:S01]  /*7e00*/  F2FP.BF16.F32.PACK_AB R74, R47, R74 ;  /* 0x0000004a2f4a723e */ /* 0x000fe200000010ff */
[----:B------:R-:W-:Y:S01]  /*7e10*/  FMUL R66, R141, c[0x0][0x1a8] ;  /* 0x00006a008d427a20 */ /* 0x000fe20000400000 */
[----:B------:R-:W-:Y:S01]  /*7e20*/  F2FP.BF16.F32.PACK_AB R45, R96, R45 ;  /* 0x0000002d602d723e */ /* 0x000fe200000010ff */
[----:B------:R-:W-:Y:S01]  /*7e30*/  FMUL R53, R140, c[0x0][0x1a8] ;  /* 0x00006a008c357a20 */ /* 0x000fe20000400000 */
[----:B------:R-:W-:Y:S01]  /*7e40*/  FMUL R47, R147, c[0x0][0x1a8] ;  /* 0x00006a00932f7a20 */ /* 0x000fe20000400000 */
[----:B------:R-:W-:Y:S01]  /*7e50*/  FMUL R96, R139, c[0x0][0x1a8] ;  /* 0x00006a008b607a20 */ /* 0x000fe20000400000 */
[----:B------:R-:W-:Y:S01]  /*7e60*/  FMUL R48, R70, c[0x0][0x1a8] ;  /* 0x00006a0046307a20 */ /* 0x000fe20000400000 */
[----:B------:R-:W-:Y:S01]  /*7e70*/  FMUL R135, R135, c[0x0][0x1a8] ;  /* 0x00006a0087877a20 */ /* 0x000fe20000400000 */
[----:B------:R-:W-:Y:S01]  /*7e80*/  F2FP.BF16.F32.PACK_AB R68, R51, R68 ;  /* 0x000000443344723e */ /* 0x000fe200000010ff */
[----:B------:R-:W-:Y:S01]  /*7e90*/  FMUL R49, R62, R49 ;  /* 0x000000313e317220 */ /* 0x000fe20000400000 */
[----:B------:R-:W-:Y:S01]  /*7ea0*/  FMUL R138, R138, c[0x0][0x1a8] ;  /* 0x00006a008a8a7a20 */ /* 0x000fe20000400000 */
[----:B------:R-:W-:Y:S01]  /*7eb0*/  FMUL R51, R134, c[0x0][0x1a8] ;  /* 0x00006a0086337a20 */ /* 0x000fe20000400000 */
[----:B------:R-:W-:Y:S01]  /*7ec0*/  FMUL R133, R133, c[0x0][0x1a8] ;  /* 0x00006a0085857a20 */ /* 0x000fe20000400000 */
[----:B------:R-:W-:Y:S01]  /*7ed0*/  FMUL R136, R136, c[0x0][0x1a8] ;  /* 0x00006a0088887a20 */ /* 0x000fe20000400000 */
[----:B------:R-:W-:Y:S01]  /*7ee0*/  FMUL R52, R145, c[0x0][0x1a8] ;  /* 0x00006a0091347a20 */ /* 0x000fe20000400000 */
[----:B------:R-:W-:Y:S01]  /*7ef0*/  FMUL R153, R153, c[0x0][0x1a8] ;  /* 0x00006a0099997a20 */ /* 0x000fe20000400000 */
[----:B------:R-:W-:Y:S01]  /*7f00*/  F2FP.BF16.F32.PACK_AB R66, R53, R66 ;  /* 0x000000423542723e */ /* 0x000fe200000010ff */
[----:B------:R-:W-:Y:S01]  /*7f10*/  FMUL R53, R131, c[0x0][0x1a8] ;  /* 0x00006a0083357a20 */ /* 0x000fe20000400000 */
[----:B------:R-:W-:Y:S01]  /*7f20*/  F2FP.BF16.F32.PACK_AB R47, R96, R47 ;  /* 0x0000002f602f723e */ /* 0x000fe200000010ff */
[----:B------:R-:W-:Y:S01]  /*7f30*/  FMUL R130, R130, c[0x0][0x1a8] ;  /* 0x00006a0082827a20 */ /* 0x000fe20000400000 */
[----:B------:R-:W-:Y:S01]  /*7f40*/  F2FP.BF16.F32.PACK_AB R48, R135, R48 ;  /* 0x000000308730723e */ /* 0x000fe200000010ff */
[----:B------:R-:W-:Y:S01]  /*7f50*/  FMUL R55, R129, c[0x0][0x1a8] ;  /* 0x00006a0081377a20 */ /* 0x000fe20000400000 */
[----:B------:R-:W-:Y:S01]  /*7f60*/  FMUL R98, R49, c[0x0][0x1a8] ;  /* 0x00006a0031627a20 */ /* 0x000fe20000400000 */
[----:B------:R-:W-:Y:S01]  /*7f70*/  F2FP.BF16.F32.PACK_AB R49, R51, R138 ;  /* 0x0000008a3331723e */ /* 0x000fe200000010ff */
[----:B------:R-:W-:Y:S01]  /*7f80*/  STS [R198+0xc000], R44 ;  /* 0x00c0002cc6007388 */ /* 0x000fe20000000800 */
[----:B------:R-:W-:Y:S01]  /*7f90*/  F2FP.BF16.F32.PACK_AB R51, R136, R133 ;  /* 0x000000858833723e */ /* 0x000fe200000010ff */
[----:B------:R-:W-:-:S02]  /*7fa0*/  FMUL R59, R59, c[0x0][0x1a8] ;  /* 0x00006a003b3b7a20 */ /* 0x000fc40000400000 */
[----:B------:R-:W-:Y:S01]  /*7fb0*/  STS [R197+0xc800], R45 ;  /* 0x00c8002dc5007388 */ /* 0x000fe20000000800 */
[----:B------:R-:W-:Y:S01]  /*7fc0*/  F2FP.BF16.F32.PACK_AB R52, R153, R52 ;  /* 0x000000349934723e */ /* 0x000fe200000010ff */
[----:B------:R-:W-:Y:S02]  /*7fd0*/  FMUL R96, R61, c[0x0][0x1a8] ;  /* 0x00006a003d607a20 */ /* 0x000fe40000400000 */
[----:B------:R-:W-:Y:S01]  /*7fe0*/  STS [R212+0xc000], R46 ;  /* 0x00c0002ed4007388 */ /* 0x000fe20000000800 */
[--C-:B------:R-:W-:Y:S01]  /*7ff0*/  FADD R102, R102, -R117.reuse ;  /* 0x8000007566667221 */ /* 0x100fe20000000000 */
[----:B------:R-:W-:Y:S01]  /*8000*/  FMUL R58, R149, c[0x0][0x1a8] ;  /* 0x00006a00953a7a20 */ /* 0x000fe20000400000 */
[----:B------:R-:W-:Y:S01]  /*8010*/  FMUL R165, R165, c[0x0][0x1a8] ;  /* 0x00006a00a5a57a20 */ /* 0x000fe20000400000 */
[----:B------:R-:W-:Y:S01]  /*8020*/  STS [R211+0xc800], R47 ;  /* 0x00c8002fd3007388 */ /* 0x000fe20000000800 */
[----:B------:R-:W-:Y:S01]  /*8030*/  F2FP.BF16.F32.PACK_AB R53, R130, R53 ;  /* 0x000000358235723e */ /* 0x000fe200000010ff */
[----:B------:R-:W-:Y:S01]  /*8040*/  FMUL R69, R69, c[0x0][0x1a8] ;  /* 0x00006a0045457a20 */ /* 0x000fe20000400000 */
[----:B------:R-:W-:Y:S01]  /*8050*/  F2FP.BF16.F32.PACK_AB R55, R98, R55 ;  /* 0x000000376237723e */ /* 0x000fe200000010ff */
[----:B------:R-:W-:Y:S01]  /*8060*/  STS [R210+0xc000], R48 ;  /* 0x00c00030d2007388 */ /* 0x000fe20000000800 */
[----:B------:R-:W-:Y:S01]  /*8070*/  FMUL R98, R71, c[0x0][0x1a8] ;  /* 0x00006a0047627a20 */ /* 0x000fe20000400000 */
[----:B------:R-:W-:Y:S01]  /*8080*/  FADD R100, R100, -R118 ;  /* 0x8000007664647221 */ /* 0x000fe20000000000 */
[----:B------:R-:W-:Y:S01]  /*8090*/  FADD R94, R107, -R117 ;  /* 0x800000756b5e7221 */ /* 0x000fe20000000000 */
[----:B------:R-:W-:Y:S01]  /*80a0*/  STS [R209+0xc800], R49 ;  /* 0x00c80031d1007388 */ /* 0x000fe20000000800 */
[----:B------:R-:W-:Y:S01]  /*80b0*/  FMUL R61, R57, c[0x0][0x1a8] ;  /* 0x00006a00393d7a20 */ /* 0x000fe20000400000 */
[----:B------:R-:W-:-:S02]  /*80c0*/  FMUL R116, R116, c[0x0][0x1a8] ;  /* 0x00006a0074747a20 */ /* 0x000fc40000400000 */
[----:B------:R-:W-:Y:S01]  /*80d0*/  STS [R208+0xc000], R50 ;  /* 0x00c00032d0007388 */ /* 0x000fe20000000800 */
[----:B------:R-:W-:Y:S01]  /*80e0*/  FMUL R75, R63, R102 ;  /* 0x000000663f4b7220 */ /* 0x000fe20000400000 */
        /* <DEDUP_REMOVED lines=8> */
[----:B------:R-:W-:Y:S01]  /*8170*/  FMUL R189, R189, R100 ;  /* 0x00000064bdbd7220 */ /* 0x000fe20000400000 */
[----:B------:R-:W-:Y:S01]  /*8180*/  FMUL R94, R65, R94 ;  /* 0x0000005e415e7220 */ /* 0x000fe20000400000 */
[----:B------:R-:W-:Y:S01]  /*8190*/  STS [R205+0xc800], R53 ;  /* 0x00c80035cd007388 */ /* 0x000fe20000000800 */
[----:B------:R-:W-:Y:S01]  /*81a0*/  F2FP.BF16.F32.PACK_AB R59, R98, R69 ;  /* 0x00000045623b723e */ /* 0x000fe200000010ff */
[----:B------:R-:W-:Y:S01]  /*81b0*/  FMUL R65, R124, c[0x0][0x1a8] ;  /* 0x00006a007c417a20 */ /* 0x000fe20000400000 */
[----:B------:R-:W-:Y:S01]  /*81c0*/  FMUL R100, R113, c[0x0][0x1a8] ;  /* 0x00006a0071647a20 */ /* 0x000fe20000400000 */
[----:B------:R-:W-:Y:S01]  /*81d0*/  STS [R204+0xc000], R54 ;  /* 0x00c00036cc007388 */ /* 0x000fe20000000800 */
[----:B------:R-:W-:Y:S01]  /*81e0*/  F2FP.BF16.F32.PACK_AB R61, R116, R61 ;  /* 0x0000003d743d723e */ /* 0x000fe200000010ff */
[----:B------:R-:W-:-:S02]  /*81f0*/  FMUL R112, R112, c[0x0][0x1a8] ;  /* 0x00006a0070707a20 */ /* 0x000fc40000400000 */
[----:B------:R-:W-:Y:S01]  /*8200*/  STS [R203+0xc800], R55 ;  /* 0x00c80037cb007388 */ /* 0x000fe20000000800 */
[----:B------:R-:W-:Y:S01]  /*8210*/  F2FP.BF16.F32.PACK_AB R62, R185, R62 ;  /* 0x0000003eb93e723e */ /* 0x000fe200000010ff */
[----:B------:R-:W-:Y:S02]  /*8220*/  FMUL R125, R125, c[0x0][0x1a8] ;  /* 0x00006a007d7d7a20 */ /* 0x000fe40000400000 */
[----:B------:R-:W-:Y:S01]  /*8230*/  STS [R202+0xc000], R56 ;  /* 0x00c00038ca007388 */ /* 0x000fe20000000800 */
[----:B------:R-:W-:Y:S01]  /*8240*/  F2FP.BF16.F32.PACK_AB R63, R128, R63 ;  /* 0x0000003f803f723e */ /* 0x000fe200000010ff */
[----:B------:R-:W-:Y:S02]  /*8250*/  FMUL R69, R73, c[0x0][0x1a8] ;  /* 0x00006a0049457a20 */ /* 0x000fe40000400000 */
[----:B------:R-:W-:Y:S01]  /*8260*/  STS [R201+0xc800], R57 ;  /* 0x00c80039c9007388 */ /* 0x000fe20000000800 */
[----:B------:R-:W-:Y:S01]  /*8270*/  FMUL R96, R11, c[0x0][0x1a8] ;  /* 0x00006a000b607a20 */ /* 0x000fe20000400000 */
[----:B------:R-:W-:-:S02]  /*8280*/  FMUL R70, R189, c[0x0][0x1a8] ;  /* 0x00006a00bd467a20 */ /* 0x000fc40000400000 */
[----:B------:R-:W-:Y:S01]  /*8290*/  STS [R200+0xc000], R58 ;  /* 0x00c0003ac8007388 */ /* 0x000fe20000000800 */
[----:B------:R-:W-:Y:S01]  /*82a0*/  FMUL R193, R193, c[0x0][0x1a8] ;  /* 0x00006a00c1c17a20 */ /* 0x000fe20000400000 */
[----:B------:R-:W-:Y:S02]  /*82b0*/  F2FP.BF16.F32.PACK_AB R65, R100, R65 ;  /* 0x000000416441723e */ /* 0x000fe400000010ff */
[----:B------:R-:W-:Y:S01]  /*82c0*/  STS [R199+0xc800], R59 ;  /* 0x00c8003bc7007388 */ /* 0x000fe20000000800 */
[----:B------:R-:W-:Y:S01]  /*82d0*/  FMUL R71, R75, c[0x0][0x1a8] ;  /* 0x00006a004b477a20 */ /* 0x000fe20000400000 */
[----:B------:R-:W-:Y:S01]  /*82e0*/  FMUL R92, R92, c[0x0][0x1a8] ;  /* 0x00006a005c5c7a20 */ /* 0x000fe20000400000 */
[----:B------:R-:W-:Y:S01]  /*82f0*/  FMUL R98, R67, c[0x0][0x1a8] ;  /* 0x00006a0043627a20 */ /* 0x000fe20000400000 */
[----:B------:R-:W-:Y:S01]  /*8300*/  STS [R198+0xc080], R60 ;  /* 0x00c0803cc6007388 */ /* 0x000fe20000000800 */
[----:B------:R-:W-:Y:S01]  /*8310*/  FMUL R72, R192, c[0x0][0x1a8] ;  /* 0x00006a00c0487a20 */ /* 0x000fe20000400000 */
[----:B------:R-:W-:Y:S01]  /*8320*/  FMUL R191, R191, c[0x0][0x1a8] ;  /* 0x00006a00bfbf7a20 */ /* 0x000fe20000400000 */
[----:B------:R-:W-:Y:S01]  /*8330*/  F2FP.BF16.F32.PACK_AB R67, R125, R112 ;  /* 0x000000707d43723e */ /* 0x000fe200000010ff */
[----:B------:R-:W-:Y:S01]  /*8340*/  STS [R197+0xc880], R61 ;  /* 0x00c8803dc5007388 */ /* 0x000fe20000000800 */
[----:B------:R-:W-:Y:S01]  /*8350*/  FMUL R73, R93, c[0x0][0x1a8] ;  /* 0x00006a005d497a20 */ /* 0x000fe20000400000 */
[----:B------:R-:W-:-:S02]  /*8360*/  FMUL R94, R94, c[0x0][0x1a8] ;  /* 0x00006a005e5e7a20 */ /* 0x000fc40000400000 */
[----:B------:R-:W-:Y:S01]  /*8370*/  STS [R196+0xc000], R62 ;  /* 0x00c0003ec4007388 */ /* 0x000fe20000000800 */
[----:B------:R-:W-:Y:S01]  /*8380*/  F2FP.BF16.F32.PACK_AB R69, R96, R69 ;  /* 0x000000456045723e */ /* 0x000fe200000010ff */
[----:B------:R-:W-:Y:S02]  /*8390*/  FMUL R75, R95, c[0x0][0x1a8] ;  /* 0x00006a005f4b7a20 */ /* 0x000fe40000400000 */
[----:B------:R-:W-:Y:S01]  /*83a0*/  STS [R195+0xc800], R63 ;  /* 0x00c8003fc3007388 */ /* 0x000fe20000000800 */
[----:B------:R-:W-:-:S03]  /*83b0*/  F2FP.BF16.F32.PACK_AB R70, R193, R70 ;  /* 0x00000046c146723e */ /* 0x000fc600000010ff */
        /* <DEDUP_REMOVED lines=23> */
[----:B------:R-:W4:Y:S04]  /*8530*/  LDSM.16.MT88.4 R140, [R7+0x8800] ;  /* 0x00880000078c783b */ /* 0x000f280000004200 */
[----:B------:R-:W2:Y:S04]  /*8540*/  LDSM.16.MT88.4 R132, [R9+0x8800] ;  /* 0x008800000984783b */ /* 0x000ea80000004200 */
[----:B------:R-:W2:Y:S04]  /*8550*/  LDSM.16.MT88.4 R136, [R8+0x8800] ;  /* 0x008800000888783b */ /* 0x000ea80000004200 */
[----:B------:R-:W-:Y:S04]  /*8560*/  LDSM.16.MT88.4 R116, [R7+0x9000] ;  /* 0x009000000774783b */ /* 0x000fe80000004200 */
[----:B------:R-:W-:Y:S01]  /*8570*/  STL.64 [R1+0x148], R40 ;  /* 0x0001482801007387 */ /* 0x000fe20000100a00 */
[C---:B0-----:R-:W-:Y:S03]  /*8580*/  HMMA.16816.F32.BF16 R104, R124.reuse, R112, R76 ;  /* 0x000000707c68723c */ /* 0x041fe6000004184c */
[----:B------:R-:W-:Y:S04]  /*8590*/  LDSM.16.MT88.4 R128, [R9+0x9000] ;  /* 0x009000000980783b */ /* 0x000fe80000004200 */
[----:B------:R-:W-:Y:S01]  /*85a0*/  LDSM.16.MT88.4 R120, [R10+0x9000] ;  /* 0x009000000a78783b */ /* 0x000fe20000004200 */
[C---:B------:R-:W-:Y:S03]  /*85b0*/  HMMA.16816.F32.BF16 R224, R124.reuse, R114, R224 ;  /* 0x000000727ce0723c */ /* 0x040fe600000418e0 */
[----:B------:R-:W0:Y:S04]  /*85c0*/  S2R R195, SR_TID.X ;  /* 0x0000000000c37919 */ /* 0x000e280000002100 */
[----:B------:R-:W-:Y:S01]  /*85d0*/  LDSM.16.MT88.4 R236, [R7+0xa000] ;  /* 0x00a0000007ec783b */ /* 0x000fe20000004200 */
[C---:B-1----:R-:W-:Y:S03]  /*85e0*/  HMMA.16816.F32.BF16 R76, R124.reuse, R96, R84 ;  /* 0x000000607c4c723c */ /* 0x042fe60000041854 */
[----:B------:R-:W-:Y:S04]  /*85f0*/  LDSM.16.MT88.4 R232, [R7+0xa800] ;  /* 0x00a8000007e8783b */ /* 0x000fe80000004200 */
[----:B------:R-:W-:Y:S01]  /*8600*/  LDSM.16.MT88.4 R144, [R8+0xa800] ;  /* 0x00a800000890783b */ /* 0x000fe20000004200 */
[C---:B------:R-:W-:Y:S03]  /*8610*/  HMMA.16816.F32.BF16 R180, R124.reuse, R98, R180 ;  /* 0x000000627cb4723c */ /* 0x040fe600000418b4 */
[----:B------:R-:W-:Y:S04]  /*8620*/  LDSM.16.MT88.4 R148, [R9+0xa800] ;  /* 0x00a800000994783b */ /* 0x000fe80000004200 */
[----:B------:R-:W-:Y:S01]  /*8630*/  LDSM.16.MT88.4 R152, [R10+0xa800] ;  /* 0x00a800000a98783b */ /* 0x000fe20000004200 */
[C---:B--2---:R-:W-:Y:S03]  /*8640*/  HMMA.16816.F32.BF16 R112, R124.reuse, R108, R80 ;  /* 0x0000006c7c70723c */ /* 0x044fe60000041850 */
[----:B------:R-:W-:Y:S04]  /*8650*/  LDSM.16.MT88.4 R80, [R10+0x8800] ;  /* 0x008800000a50783b */ /* 0x000fe80000004200 */
[----:B------:R-:W-:Y:S01]  /*8660*/  LDSM.16.MT88.4 R156, [R6+0x12000] ;  /* 0x01200000069c783b */ /* 0x000fe20000004200 */
[C---:B------:R-:W-:Y:S03]  /*8670*/  HMMA.16816.F32.BF16 R176, R124.reuse, R110, R176 ;  /* 0x0000006e7cb0723c */ /* 0x040fe600000418b0 */
[----:B------:R-:W-:Y:S04]  /*8680*/  STL [R1+0x144], R42 ;  /* 0x0001442a01007387 */ /* 0x000fe80000100800 */
[----:B------:R-:W-:Y:S01]  /*8690*/  LDSM.16.MT88.4 R84, [R8+0x9000] ;  /* 0x009000000854783b */ /* 0x000fe20000004200 */
[C---:B---3--:R-:W-:Y:S03]  /*86a0*/  HMMA.16816.F32.BF16 R96, R124.reuse, R100, R88 ;  /* 0x000000647c60723c */ /* 0x048fe60000041858 */
[----:B------:R-:W-:Y:S04]  /*86b0*/  LDSM.16.MT88.4 R108, [R7+0x9800] ;  /* 0x00980000076c783b */ /* 0x000fe80000004200 */
[----:B------:R-:W-:Y:S01]  /*86c0*/  LDSM.16.MT88.4 R228, [R7+0xb000] ;  /* 0x00b0000007e4783b */ /* 0x000fe20000004200 */
[----:B------:R-:W-:Y:S03]  /*86d0*/  HMMA.16816.F32.BF16 R124, R124, R102, R172 ;  /* 0x000000667c7c723c */ /* 0x000fe600000418ac */
[----:B------:R-:W1:Y:S04]  /*86e0*/  LDSM.16.MT88.4 R100, [R6+0xe000] ;  /* 0x00e000000664783b */ /* 0x000e680000004200 */
[----:B------:R-:W-:Y:S01]  /*86f0*/  STL [R1+0x140], R43 ;  /* 0x0001402b01007387 */ /* 0x000fe20000100800 */
[C---:B----4-:R-:W-:Y:S03]  /*8700*/  HMMA.16816.F32.BF16 R104, R92.reuse, R140, R104 ;  /* 0x0000008c5c68723c */ /* 0x050fe60000041868 */
[----:B------:R-:W-:Y:S04]  /*8710*/  STL [R1+0x15c], R36 ;  /* 0x00015c2401007387 */ /* 0x000fe80000100800 */
[----:B------:R-:W-:Y:S01]  /*8720*/  STL [R1+0x158], R37 ;  /* 0x0001582501007387 */ /* 0x000fe20000100800 */
[C---:B------:R-:W-:Y:S03]  /*8730*/  HMMA.16816.F32.BF16 R140, R92.reuse, R142, R224 ;  /* 0x0000008e5c8c723c */ /* 0x040fe600000418e0 */
[----:B------:R-:W-:Y:S04]  /*8740*/  STL [R1+0x154], R38 ;  /* 0x0001542601007387 */ /* 0x000fe80000100800 */
[----:B------:R-:W-:Y:S01]  /*8750*/  STL [R1+0x150], R39 ;  /* 0x0001502701007387 */ /* 0x000fe20000100800 */
[C---:B------:R-:W-:Y:S03]  /*8760*/  HMMA.16816.F32.BF16 R88, R92.reuse, R132, R76 ;  /* 0x000000845c58723c */ /* 0x040fe6000004184c */
[----:B------:R-:W-:Y:S04]  /*8770*/  STL [R1+0x16c], R32 ;  /* 0x00016c2001007387 */ /* 0x000fe80000100800 */
[----:B------:R-:W-:Y:S04]  /*8780*/  STL [R1+0x168], R33 ;  /* 0x0001682101007387 */ /* 0x000fe80000100800 */
[----:B------:R-:W-:Y:S04]  /*8790*/  STL [R1+0x164], R34 ;  /* 0x0001642201007387 */ /* 0x000fe80000100800 */
[----:B------:R-:W2:Y:S04]  /*87a0*/  LDSM.16.MT88.4 R76, [R6+0xf000] ;  /* 0x00f00000064c783b */ /* 0x000ea80000004200 */
[----:B------:R-:W-:Y:S04]  /*87b0*/  STL [R1+0x160], R35 ;  /* 0x0001602301007387 */ /* 0x000fe80000100800 */
[----:B------:R-:W-:Y:S04]  /*87c0*/  STL [R1+0x17c], R28 ;  /* 0x00017c1c01007387 */ /* 0x000fe80000100800 */
[----:B------:R-:W-:Y:S04]  /*87d0*/  STL [R1+0x178], R29 ;  /* 0x0001781d01007387 */ /* 0x000fe80000100800 */
[----:B------:R-:W-:Y:S04]  /*87e0*/  STL [R1+0x174], R30 ;  /* 0x0001741e01007387 */ /* 0x000fe80000100800 */
[----:B------:R-:W-:Y:S04]  /*87f0*/  STL [R1+0x170], R31 ;  /* 0x0001701f01007387 */ /* 0x000fe80000100800 */
[----:B------:R3:W-:Y:S01]  /*8800*/  STL [R1+0x188], R25 ;  /* 0x0001881901007387 */ /* 0x0007e20000100800 */
[----:B------:R-:W-:Y:S03]  /*8810*/  HMMA.16816.F32.BF16 R112, R92, R136, R112 ;  /* 0x000000885c70723c */ /* 0x000fe60000041870 */
[----:B------:R-:W-:Y:S04]  /*8820*/  LDSM.16.MT88.4 R160, [R8+0xb000] ;  /* 0x00b0000008a0783b */ /* 0x000fe80000004200 */
[----:B------:R-:W-:Y:S04]  /*8830*/  LDSM.16.MT88.4 R164, [R9+0xb000] ;  /* 0x00b0000009a4783b */ /* 0x000fe80000004200 */
[----:B---3--:R-:W3:Y:S01]  /*8840*/  S2R R25, SR_TID.X ;  /* 0x0000000000197919 */ /* 0x008ee20000002100 */
[C---:B-1----:R-:W-:Y:S03]  /*8850*/  HMMA.16816.F32.BF16 R104, R100.reuse, R116, R104 ;  /* 0x000000746468723c */ /* 0x042fe60000041868 */
[----:B------:R-:W-:Y:S04]  /*8860*/  LDSM.16.MT88.4 R168, [R10+0xb000] ;  /* 0x00b000000aa8783b */ /* 0x000fe80000004200 */
[----:B------:R-:W-:Y:S01]  /*8870*/  LDSM.16.MT88.4 R172, [R6+0x13000] ;  /* 0x0130000006ac783b */ /* 0x000fe20000004200 */
[----:B------:R-:W-:Y:S03]  /*8880*/  HMMA.16816.F32.BF16 R116, R100, R118, R140 ;  /* 0x000000766474723c */ /* 0x000fe6000004188c */
[----:B------:R-:W-:Y:S04]  /*8890*/  LDSM.16.MT88.4 R224, [R7+0xb800] ;  /* 0x00b8000007e0783b */ /* 0x000fe80000004200 */
[----:B------:R-:W-:Y:S01]  /*88a0*/  LDSM.16.MT88.4 R184, [R10+0xb800] ;  /* 0x00b800000ab8783b */ /* 0x000fe20000004200 */
[C---:B------:R-:W-:Y:S08]  /*88b0*/  HMMA.16816.F32.BF16 R136, R92.reuse, R138, R176 ;  /* 0x0000008a5c88723c */ /* 0x040ff000000418b0 */
[C---:B------:R-:W-:Y:S01]  /*88c0*/  HMMA.16816.F32.BF16 R132, R92.reuse, R134, R180 ;  /* 0x000000865c84723c */ /* 0x040fe200000418b4 */
[----:B------:R-:W-:Y:S07]  /*88d0*/  STL [R1+0x184], R26 ;  /* 0x0001841a01007387 */ /* 0x000fee0000100800 */
[C---:B------:R-:W-:Y:S01]  /*88e0*/  HMMA.16816.F32.BF16 R96, R92.reuse, R80, R96 ;  /* 0x000000505c60723c */ /* 0x040fe20000041860 */
[----:B------:R1:W-:Y:S07]  /*88f0*/  STL [R1+0x180], R27 ;  /* 0x0001801b01007387 */ /* 0x0003ee0000100800 */
[----:B------:R-:W-:Y:S01]  /*8900*/  HMMA.16816.F32.BF16 R124, R92, R82, R124 ;  /* 0x000000525c7c723c */ /* 0x000fe2000004187c */
[----:B------:R-:W4:Y:S01]  /*8910*/  LDSM.16.MT88.4 R80, [R8+0x9800] ;  /* 0x009800000850783b */ /* 0x000f220000004200 */
[----:B---3--:R-:W-:-:S03]  /*8920*/  SHF.R.U32.HI R25, RZ, 0x4, R25 ;  /* 0x00000004ff197819 */ /* 0x008fc60000011619 */
[----:B-1----:R-:W1:Y:S01]  /*8930*/  S2R R27, SR_TID.X ;  /* 0x00000000001b7919 */ /* 0x002e620000002100 */
[----:B------:R-:W-:Y:S02]  /*8940*/  SGXT.U32 R25, R25, 0x4 ;  /* 0x000000041919781a */ /* 0x000fe40000000000 */
[----:B------:R-:W-:Y:S01]  /*8950*/  HMMA.16816.F32.BF16 R112, R100, R84, R112 ;  /* 0x000000546470723c */ /* 0x000fe20000041870 */
[----:B------:R-:W-:Y:S01]  /*8960*/  LDSM.16.MT88.4 R140, [R6+0x11000] ;  /* 0x01100000068c783b */ /* 0x000fe20000004200 */
[----:B------:R-:W-:-:S03]  /*8970*/  LOP3.LUT R11, R25, UR5, RZ, 0xfc, !PT ;  /* 0x00000005190b7c12 */ /* 0x000fc6000f8efcff */
[----:B------:R-:W-:Y:S03]  /*8980*/  LDSM.16.MT88.4 R176, [R8+0xb800] ;  /* 0x00b8000008b0783b */ /* 0x000fe60000004200 */
[C---:B--2---:R-:W-:Y:S01]  /*8990*/  HMMA.16816.F32.BF16 R104, R76.reuse, R108, R104 ;  /* 0x0000006c4c68723c */ /* 0x044fe20000041868 */
[----:B------:R-:W-:Y:S01]  /*89a0*/  ISETP.GE.U32.AND P6, PT, R11, c[0x0][0x210], PT ;  /* 0x000084000b007a0c */ /* 0x000fe20003fc6070 */
[----:B------:R-:W-:Y:S01]  /*89b0*/  LDSM.16.MT88.4 R180, [R9+0xb800] ;  /* 0x00b8000009b4783b */ /* 0x000fe20000004200 */
[----:B0-----:R-:W-:Y:S01]  /*89c0*/  SHF.R.U32.HI R195, RZ, 0x4, R195 ;  /* 0x00000004ffc37819 */ /* 0x001fe200000116c3 */
[----:B------:R-:W-:Y:S01]  /*89d0*/  CS2R R188, SRZ ;  /* 0x0000000000bc7805 */ /* 0x000fe2000001ff00 */
[----:B------:R-:W-:Y:S01]  /*89e0*/  CS2R R190, SRZ ;  /* 0x0000000000be7805 */ /* 0x000fe2000001ff00 */
[----:B------:R-:W2:Y:S02]  /*89f0*/  LDL R26, [R1+0x68] ;  /* 0x00006800011a7983 */ /* 0x000ea40000100800 */
[----:B------:R-:W-:Y:S01]  /*8a00*/  HMMA.16816.F32.BF16 R108, R76, R110, R116 ;  /* 0x0000006e4c6c723c */ /* 0x000fe20000041874 */
[----:B------:R-:W-:Y:S01]  /*8a10*/  IMAD.MOV.U32 R240, RZ, RZ, 0x4 ;  /* 0x00000004fff07424 */ /* 0x000fe200078e00ff */
[----:B------:R-:W3:Y:S05]  /*8a20*/  LDL R37, [R1+0x64] ;  /* 0x0000640001257983 */ /* 0x000eea0000100800 */
[----:B------:R-:W-:Y:S01]  /*8a30*/  IMAD.U32 R116, RZ, RZ, UR6 ;  /* 0x00000006ff747e24 */ /* 0x000fe2000f8e00ff */
[----:B------:R-:W-:Y:S01]  /*8a40*/  HMMA.16816.F32.BF16 R84, R100, R86, R136 ;  /* 0x000000566454723c */ /* 0x000fe20000041888 */
[----:B------:R-:W-:Y:S03]  /*8a50*/  LDSM.16.MT88.4 R136, [R10+0xa000] ;  /* 0x00a000000a88783b */ /* 0x000fe60000004200 */
[----:B------:R-:W-:-:S02]  /*8a60*/  ISETP.GE.U32.AND.EX P6, PT, R116, RZ, PT, P6 ;  /* 0x000000ff7400720c */ /* 0x000fc40003fc6160 */
[----:B------:R-:W-:Y:S02]  /*8a70*/  LDSM.16.MT88.4 R116, [R9+0x9800] ;  /* 0x009800000974783b */ /* 0x000fe40000004200 */
[C---:B------:R-:W-:Y:S08]  /*8a80*/  HMMA.16816.F32.BF16 R88, R100.reuse, R128, R88 ;  /* 0x000000806458723c */ /* 0x040ff00000041858 */
[C---:B------:R-:W-:Y:S01]  /*8a90*/  HMMA.16816.F32.BF16 R92, R100.reuse, R130, R132 ;  /* 0x00000082645c723c */ /* 0x040fe20000041884 */
[----:B------:R-:W-:Y:S04]  /*8aa0*/  LDSM.16.MT88.4 R128, [R8+0xa000] ;  /* 0x00a000000880783b */ /* 0x000fe80000004200 */
[----:B------:R-:W-:Y:S03]  /*8ab0*/  LDSM.16.MT88.4 R132, [R9+0xa000] ;  /* 0x00a000000984783b */ /* 0x000fe60000004200 */
[----:B------:R-:W-:Y:S01]  /*8ac0*/  HMMA.16816.F32.BF16 R96, R100, R120, R96 ;  /* 0x000000786460723c */ /* 0x000fe20000041860 */
[----:B-1----:R-:W-:-:S07]  /*8ad0*/  IMAD.SHL.U32 R27, R27, 0x4, RZ ;  /* 0x000000041b1b7824 */ /* 0x002fce00078e00ff */
[----:B------:R-:W-:Y:S01]  /*8ae0*/  HMMA.16816.F32.BF16 R100, R100, R122, R124 ;  /* 0x0000007a6464723c */ /* 0x000fe2000004187c */
[----:B------:R-:W-:Y:S04]  /*8af0*/  LDSM.16.MT88.4 R120, [R10+0x9800] ;  /* 0x009800000a78783b */ /* 0x000fe80000004200 */
[----:B------:R-:W-:Y:S01]  /*8b00*/  LDSM.16.MT88.4 R124, [R6+0x10000] ;  /* 0x01000000067c783b */ /* 0x000fe20000004200 */
[----:B------:R-:W-:Y:S02]  /*8b10*/  SGXT.U32 R195, R195, 0x4 ;  /* 0x00000004c3c3781a */ /* 0x000fe40000000000 */
[----:B------:R-:W-:Y:S01]  /*8b20*/  LOP3.LUT R27, R27, 0x3c, RZ, 0xc0, !PT ;  /* 0x0000003c1b1b7812 */ /* 0x000fe200078ec0ff */
[----:B----4-:R-:W-:Y:S04]  /*8b30*/  HMMA.16816.F32.BF16 R112, R76, R80, R112 ;  /* 0x000000504c70723c */ /* 0x010fe80000041870 */
[----:B------:R-:W-:-:S03]  /*8b40*/  IMAD R27, R195, c[0x0][0x1f0], R27 ;  /* 0x00007c00c31b7a24 */ /* 0x000fc600078e021b */
[----:B------:R-:W-:-:S04]  /*8b50*/  IMAD.MOV.U32 R80, RZ, RZ, 0x4 ;  /* 0x00000004ff507424 */ /* 0x000fc800078e00ff */
[----:B------:R-:W-:Y:S01]  /*8b60*/  IMAD.WIDE R80, R27, R80, UR32 ;  /* 0x000000201b507e25 */ /* 0x000fe2000f8e0250 */
[----:B------:R-:W-:Y:S06]  /*8b70*/  BAR.SYNC.DEFER_BLOCKING 0x0 ;  /* 0x0000000000007b1d */ /* 0x000fec0000010000 */
[----:B------:R-:W4:Y:S04]  /*8b80*/  @!P6 LDG.E.EL.128 R188, [R80.64] ;  /* 0x0000002850bce981 */ /* 0x000f28000c2e1d00 */
[----:B------:R-:W0:Y:S04]  /*8b90*/  S2R R195, SR_TID.X ;  /* 0x0000000000c37919 */ /* 0x000e280000002100 */
[----:B------:R-:W1:Y:S01]  /*8ba0*/  S2R R27, SR_TID.X ;  /* 0x00000000001b7919 */ /* 0x000e620000002100 */
[----:B------:R-:W-:-:S05]  /*8bb0*/  IMAD.U32 R11, RZ, RZ, UR5 ;  /* 0x00000005ff0b7e24 */ /* 0x000fca000f8e00ff */
[----:B------:R-:W-:-:S04]  /*8bc0*/  LOP3.LUT R11, R11, 0x10, R25, 0xfe, !PT ;  /* 0x000000100b0b7812 */ /* 0x000fc800078efe19 */
[----:B------:R-:W-:Y:S01]  /*8bd0*/  ISETP.GE.U32.AND P5, PT, R11, c[0x0][0x210], PT ;  /* 0x000084000b007a0c */ /* 0x000fe20003fa6070 */
[----:B------:R-:W-:Y:S01]  /*8be0*/  IMAD.U32 R11, RZ, RZ, UR6 ;  /* 0x00000006ff0b7e24 */ /* 0x000fe2000f8e00ff */
[----:B0-----:R-:W-:Y:S01]  /*8bf0*/  SHF.R.U32.HI R195, RZ, 0x4, R195 ;  /* 0x00000004ffc37819 */ /* 0x001fe200000116c3 */
[----:B-1----:R-:W-:-:S03]  /*8c00*/  IMAD.SHL.U32 R27, R27, 0x4, RZ ;  /* 0x000000041b1b7824 */ /* 0x002fc600078e00ff */
[----:B------:R-:W-:Y:S02]  /*8c10*/  SGXT.U32 R195, R195, 0x4 ;  /* 0x00000004c3c3781a */ /* 0x000fe40000000000 */
[----:B------:R-:W-:Y:S02]  /*8c20*/  ISETP.GE.U32.AND.EX P5, PT, R11, RZ, PT, P5 ;  /* 0x000000ff0b00720c */ /* 0x000fe40003fa6150 */
[----:B------:R-:W-:Y:S02]  /*8c30*/  LOP3.LUT R27, R27, 0x3c, RZ, 0xc0, !PT ;  /* 0x0000003c1b1b7812 */ /* 0x000fe400078ec0ff */
[----:B----4-:R-:W-:Y:S02]  /*8c40*/  SEL R188, R188, RZ, !P6 ;  /* 0x000000ffbcbc7207 */ /* 0x010fe40007000000 */
[----:B------:R-:W-:Y:S02]  /*8c50*/  SEL R189, R189, RZ, !P6 ;  /* 0x000000ffbdbd7207 */ /* 0x000fe40007000000 */
[----:B------:R-:W-:-:S02]  /*8c60*/  SEL R190, R190, RZ, !P6 ;  /* 0x000000ffbebe7207 */ /* 0x000fc40007000000 */
[----:B------:R-:W-:-:S05]  /*8c70*/  SEL R191, R191, RZ, !P6 ;  /* 0x000000ffbfbf7207 */ /* 0x000fca0007000000 */
[----:B--2---:R0:W-:Y:S02]  /*8c80*/  STS.128 [R26.X4+0x8000], R188 ;  /* 0x008000bc1a007388 */ /* 0x0041e40000004c00 */
[----:B0-----:R-:W-:Y:S01]  /*8c90*/  LOP3.LUT R26, R195, 0x10, RZ, 0xfc, !PT ;  /* 0x00000010c31a7812 */ /* 0x001fe200078efcff */
[----:B------:R-:W-:Y:S01]  /*8ca0*/  CS2R R188, SRZ ;  /* 0x0000000000bc7805 */ /* 0x000fe2000001ff00 */
[----:B------:R-:W-:-:S03]  /*8cb0*/  CS2R R190, SRZ ;  /* 0x0000000000be7805 */ /* 0x000fc6000001ff00 */
[----:B------:R-:W-:-:S04]  /*8cc0*/  IMAD R26, R26, c[0x0][0x1f0], R27 ;  /* 0x00007c001a1a7a24 */ /* 0x000fc800078e021b */
[----:B------:R-:W-:-:S05]  /*8cd0*/  IMAD.WIDE R240, R26, R240, UR32 ;  /* 0x000000201af07e25 */ /* 0x000fca000f8e02f0 */
[----:B------:R-:W2:Y:S04]  /*8ce0*/  @!P5 LDG.E.EL.128 R188, [R240.64] ;  /* 0x00000028f0bcd981 */ /* 0x000ea8000c2e1d00 */
        /* <DEDUP_REMOVED lines=11> */
[----:B------:R-:W-:Y:S01]  /*8da0*/  LOP3.LUT R26, R195, 0x20, RZ, 0xfc, !PT ;  /* 0x00000020c31a7812 */ /* 0x000fe200078efcff */
[----:B------:R-:W-:-:S04]  /*8db0*/  IMAD.MOV.U32 R242, RZ, RZ, 0x4 ;  /* 0x00000004fff27424 */ /* 0x000fc800078e00ff */
[----:B------:R-:W-:Y:S01]  /*8dc0*/  IMAD R26, R26, c[0x0][0x1f0], R27 ;  /* 0x00007c001a1a7a24 */ /* 0x000fe200078e021b */
[----:B------:R-:W-:-:S03]  /*8dd0*/  LOP3.LUT R194, R194, 0xffffffdf, RZ, 0xc0, !PT ;  /* 0xffffffdfc2c27812 */ /* 0x000fc600078ec0ff */
[----:B------:R-:W-:Y:S01]  /*8de0*/  IMAD.WIDE R242, R26, R242, UR32 ;  /* 0x000000201af27e25 */ /* 0x000fe2000f8e02f2 */
[----:B------:R-:W-:-:S05]  /*8df0*/  @P6 LOP3.LUT R194, R194, 0x20, RZ, 0xfc, !PT ;  /* 0x00000020c2c26812 */ /* 0x000fca00078efcff */
[----:B------:R-:W-:Y:S04]  /*8e00*/  STL [R1+0x8], R194 ;  /* 0x000008c201007387 */ /* 0x000fe80000100800 */
[----:B------:R-:W4:Y:S01]  /*8e10*/  LDL R38, [R1+0x60] ;  /* 0x0000600001267983 */ /* 0x000f220000100800 */
[----:B--2---:R-:W-:Y:S02]  /*8e20*/  SEL R188, R188, RZ, !P5 ;  /* 0x000000ffbcbc7207 */ /* 0x004fe40006800000 */
[----:B------:R-:W-:Y:S02]  /*8e30*/  SEL R189, R189, RZ, !P5 ;  /* 0x000000ffbdbd7207 */ /* 0x000fe40006800000 */
[----:B------:R-:W-:Y:S02]  /*8e40*/  SEL R190, R190, RZ, !P5 ;  /* 0x000000ffbebe7207 */ /* 0x000fe40006800000 */
[----:B------:R-:W-:Y:S01]  /*8e50*/  SEL R191, R191, RZ, !P5 ;  /* 0x000000ffbfbf7207 */ /* 0x000fe20006800000 */
[----:B------:R-:W0:Y:S04]  /*8e60*/  S2R R195, SR_TID.X ;  /* 0x0000000000c37919 */ /* 0x000e280000002100 */
[----:B---3--:R1:W-:Y:S04]  /*8e70*/  STS.128 [R37.X4+0x9000], R188 ;  /* 0x009000bc25007388 */ /* 0x0083e80000004c00 */
[----:B------:R-:W2:Y:S01]  /*8e80*/  S2R R27, SR_TID.X ;  /* 0x00000000001b7919 */ /* 0x000ea20000002100 */
[----:B------:R-:W-:-:S03]  /*8e90*/  IMAD.U32 R11, RZ, RZ, UR5 ;  /* 0x00000005ff0b7e24 */ /* 0x000fc6000f8e00ff */
[----:B------:R-:W3:Y:S01]  /*8ea0*/  LDL R39, [R1+0x5c] ;  /* 0x00005c0001277983 */ /* 0x000ee20000100800 */
[----:B------:R-:W-:-:S03]  /*8eb0*/  IMAD.MOV.U32 R250, RZ, RZ, 0x4 ;  /* 0x00000004fffa7424 */ /* 0x000fc600078e00ff */
[----:B------:R-:W3:Y:S01]  /*8ec0*/  LDL R42, [R1+0x58] ;  /* 0x00005800012a7983 */ /* 0x000ee20000100800 */
[----:B-1----:R-:W-:Y:S01]  /*8ed0*/  CS2R R188, SRZ ;  /* 0x0000000000bc7805 */ /* 0x002fe2000001ff00 */
[----:B------:R-:W-:Y:S01]  /*8ee0*/  CS2R R190, SRZ ;  /* 0x0000000000be7805 */ /* 0x000fe2000001ff00 */
[----:B------:R-:W-:Y:S01]  /*8ef0*/  IMAD.MOV.U32 R248, RZ, RZ, 0x4 ;  /* 0x00000004fff87424 */ /* 0x000fe200078e00ff */
[----:B------:R-:W3:Y:S04]  /*8f00*/  LDL R43, [R1+0x54] ;  /* 0x00005400012b7983 */ /* 0x000ee80000100800 */
[----:B------:R-:W3:Y:S01]  /*8f10*/  @!P4 LDG.E.EL.128 R188, [R242.64] ;  /* 0x00000028f2bcc981 */ /* 0x000ee2000c2e1d00 */
[----:B------:R-:W-:Y:S02]  /*8f20*/  LOP3.LUT R11, R11, 0x30, R25, 0xfe, !PT ;  /* 0x000000300b0b7812 */ /* 0x000fe400078efe19 */
[----:B0-----:R-:W-:Y:S01]  /*8f30*/  SHF.R.U32.HI R195, RZ, 0x4, R195 ;  /* 0x00000004ffc37819 */ /* 0x001fe200000116c3 */
[----:B------:R-:W-:Y:S01]  /*8f40*/  IMAD.MOV.U32 R246, RZ, RZ, 0x4 ;  /* 0x00000004fff67424 */ /* 0x000fe200078e00ff */
[----:B------:R-:W-:Y:S01]  /*8f50*/  ISETP.GE.U32.AND P3, PT, R11, c[0x0][0x210], PT ;  /* 0x000084000b007a0c */ /* 0x000fe20003f66070 */
[----:B--2---:R-:W-:Y:S01]  /*8f60*/  IMAD.SHL.U32 R27, R27, 0x4, RZ ;  /* 0x000000041b1b7824 */ /* 0x004fe200078e00ff */
[----:B------:R-:W-:Y:S01]  /*8f70*/  SGXT.U32 R195, R195, 0x4 ;  /* 0x00000004c3c3781a */ /* 0x000fe20000000000 */
[----:B------:R-:W-:Y:S01]  /*8f80*/  IMAD.U32 R11, RZ, RZ, UR6 ;  /* 0x00000006ff0b7e24 */ /* 0x000fe2000f8e00ff */
[----:B------:R-:W2:Y:S02]  /*8f90*/  LDL R252, [R1+0x50] ;  /* 0x0000500001fc7983 */ /* 0x000ea40000100800 */
[----:B------:R-:W-:-:S02]  /*8fa0*/  LOP3.LUT R27, R27, 0x3c, RZ, 0xc0, !PT ;  /* 0x0000003c1b1b7812 */ /* 0x000fc400078ec0ff */
[----:B------:R-:W-:Y:S01]  /*8fb0*/  LOP3.LUT R26, R195, 0x30, RZ, 0xfc, !PT ;  /* 0x00000030c31a7812 */ /* 0x000fe200078efcff */
[----:B------:R-:W-:Y:S01]  /*8fc0*/  IMAD.MOV.U32 R244, RZ, RZ, 0x4 ;  /* 0x00000004fff47424 */ /* 0x000fe200078e00ff */
[----:B------:R-:W-:Y:S01]  /*8fd0*/  ISETP.GE.U32.AND.EX P3, PT, R11, RZ, PT, P3 ;  /* 0x000000ff0b00720c */ /* 0x000fe20003f66130 */
[----:B------:R-:W-:Y:S01]  /*8fe0*/  IMAD.MOV.U32 R11, RZ, RZ, 0x4 ;  /* 0x00000004ff0b7424 */ /* 0x000fe200078e00ff */
[----:B------:R-:W2:Y:S01]  /*8ff0*/  LDL R28, [R1+0x4] ;  /* 0x00000400011c7983 */ /* 0x000ea20000100800 */
[----:B------:R-:W-:-:S03]  /*9000*/  IMAD R26, R26, c[0x0][0x1f0], R27 ;  /* 0x00007c001a1a7a24 */ /* 0x000fc600078e021b */
[----:B------:R-:W2:Y:S01]  /*9010*/  LDL R29, [R1+0x3c] ;  /* 0x00003c00011d7983 */ /* 0x000ea20000100800 */
[----:B------:R-:W-:-:S03]  /*9020*/  IMAD.WIDE R40, R26, R11, UR32 ;  /* 0x000000201a287e25 */ /* 0x000fc6000f8e020b */
[----:B------:R-:W2:Y:S04]  /*9030*/  LDL R30, [R1+0x38] ;  /* 0x00003800011e7983 */ /* 0x000ea80000100800 */
[----:B------:R-:W2:Y:S04]  /*9040*/  LDL R31, [R1+0x34] ;  /* 0x00003400011f7983 */ /* 0x000ea80000100800 */
[----:B------:R-:W2:Y:S04]  /*9050*/  LDL R32, [R1+0x30] ;  /* 0x0000300001207983 */ /* 0x000ea80000100800 */
[----:B------:R-:W2:Y:S04]  /*9060*/  LDL R33, [R1+0x2c] ;  /* 0x00002c0001217983 */ /* 0x000ea80000100800 */
[----:B------:R-:W2:Y:S04]  /*9070*/  LDL R34, [R1+0x28] ;  /* 0x0000280001227983 */ /* 0x000ea80000100800 */
[----:B------:R-:W2:Y:S01]  /*9080*/  LDL R35, [R1+0x24] ;  /* 0x0000240001237983 */ /* 0x000ea20000100800 */
[----:B------:R-:W-:-:S03]  /*9090*/  LOP3.LUT R0, R0, 0xfffffffe, RZ, 0xc0, !PT ;  /* 0xfffffffe00007812 */ /* 0x000fc600078ec0ff */
[----:B------:R-:W2:Y:S01]  /*90a0*/  LDL R36, [R1+0x20] ;  /* 0x0000200001247983 */ /* 0x000ea20000100800 */
[----:B---3--:R-:W-:Y:S02]  /*90b0*/  SEL R188, R188, RZ, !P4 ;  /* 0x000000ffbcbc7207 */ /* 0x008fe40006000000 */
[----:B------:R-:W-:Y:S02]  /*90c0*/  SEL R189, R189, RZ, !P4 ;  /* 0x000000ffbdbd7207 */ /* 0x000fe40006000000 */
[----:B------:R-:W-:Y:S02]  /*90d0*/  SEL R190, R190, RZ, !P4 ;  /* 0x000000ffbebe7207 */ /* 0x000fe40006000000 */
[----:B------:R-:W-:-:S05]  /*90e0*/  SEL R191, R191, RZ, !P4 ;  /* 0x000000ffbfbf7207 */ /* 0x000fca0006000000 */
[----:B----4-:R0:W-:Y:S02]  /*90f0*/  STS.128 [R38.X4+0xa000], R188 ;  /* 0x00a000bc26007388 */ /* 0x0101e40000004c00 */
[----:B0-----:R-:W-:Y:S01]  /*9100*/  CS2R R188, SRZ ;  /* 0x0000000000bc7805 */ /* 0x001fe2000001ff00 */
[----:B------:R-:W-:-:S06]  /*9110*/  CS2R R190, SRZ ;  /* 0x0000000000be7805 */ /* 0x000fcc000001ff00 */
[----:B------:R-:W3:Y:S04]  /*9120*/  @!P3 LDG.E.EL.128 R188, [R40.64] ;  /* 0x0000002828bcb981 */ /* 0x000ee8000c2e1d00 */
        /* <DEDUP_REMOVED lines=11> */
[----:B------:R-:W-:-:S05]  /*91e0*/  LOP3.LUT R26, R195, 0x40, RZ, 0xfc, !PT ;  /* 0x00000040c31a7812 */ /* 0x000fca00078efcff */
[----:B------:R-:W-:-:S04]  /*91f0*/  IMAD R26, R26, c[0x0][0x1f0], R27 ;  /* 0x00007c001a1a7a24 */ /* 0x000fc800078e021b */
[----:B------:R-:W-:Y:S01]  /*9200*/  IMAD.WIDE R250, R26, R250, UR32 ;  /* 0x000000201afa7e25 */ /* 0x000fe2000f8e02fa */
[----:B---3--:R-:W-:Y:S02]  /*9210*/  SEL R188, R188, RZ, !P3 ;  /* 0x000000ffbcbc7207 */ /* 0x008fe40005800000 */
[----:B------:R-:W-:Y:S02]  /*9220*/  SEL R189, R189, RZ, !P3 ;  /* 0x000000ffbdbd7207 */ /* 0x000fe40005800000 */
[----:B------:R-:W-:Y:S02]  /*9230*/  SEL R190, R190, RZ, !P3 ;  /* 0x000000ffbebe7207 */ /* 0x000fe40005800000 */
[----:B------:R-:W-:-:S05]  /*9240*/  SEL R191, R191, RZ, !P3 ;  /* 0x000000ffbfbf7207 */ /* 0x000fca0005800000 */
[----:B------:R0:W-:Y:S02]  /*9250*/  STS.128 [R39.X4+0xb000], R188 ;  /* 0x00b000bc27007388 */ /* 0x0001e40000004c00 */
        /* <DEDUP_REMOVED lines=37> */
[----:B------:R-:W-:Y:S01]  /*94b0*/  IMAD R26, R26, c[0x0][0x1f0], R27 ;  /* 0x00007c001a1a7a24 */ /* 0x000fe200078e021b */
[----:B---3--:R-:W-:Y:S02]  /*94c0*/  SEL R188, R188, RZ, !P1 ;  /* 0x000000ffbcbc7207 */ /* 0x008fe40004800000 */
[----:B------:R-:W-:Y:S02]  /*94d0*/  SEL R189, R189, RZ, !P1 ;  /* 0x000000ffbdbd7207 */ /* 0x000fe40004800000 */
[----:B------:R-:W-:Y:S02]  /*94e0*/  SEL R190, R190, RZ, !P1 ;  /* 0x000000ffbebe7207 */ /* 0x000fe40004800000 */
[----:B------:R-:W-:Y:S01]  /*94f0*/  SEL R191, R191, RZ, !P1 ;  /* 0x000000ffbfbf7207 */ /* 0x000fe20004800000 */
[----:B------:R-:W-:Y:S01]  /*9500*/  IMAD.WIDE R246, R26, R246, UR32 ;  /* 0x000000201af67e25 */ /* 0x000fe2000f8e02f6 */
[----:B------:R-:W3:Y:S04]  /*9510*/  LDL R27, [R1+0x40] ;  /* 0x00004000011b7983 */ /* 0x000ee80000100800 */
[----:B------:R0:W-:Y:S02]  /*9520*/  STS.128 [R43.X4+0xd000], R188 ;  /* 0x00d000bc2b007388 */ /* 0x0001e40000004c00 */
[----:B0-----:R-:W-:Y:S01]  /*9530*/  CS2R R188, SRZ ;  /* 0x0000000000bc7805 */ /* 0x001fe2000001ff00 */
[----:B------:R-:W-:-:S06]  /*9540*/  CS2R R190, SRZ ;  /* 0x0000000000be7805 */ /* 0x000fcc000001ff00 */
[----:B------:R-:W4:Y:S04]  /*9550*/  @!P0 LDG.E.EL.128 R188, [R246.64] ;  /* 0x00000028f6bc8981 */ /* 0x000f28000c2e1d00 */
[----:B------:R-:W0:Y:S01]  /*9560*/  S2R R26, SR_TID.X ;  /* 0x00000000001a7919 */ /* 0x000e220000002100 */
[----:B------:R-:W-:-:S05]  /*9570*/  IMAD.U32 R11, RZ, RZ, UR5 ;  /* 0x00000005ff0b7e24 */ /* 0x000fca000f8e00ff */
[----:B------:R-:W-:-:S04]  /*9580*/  LOP3.LUT R11, R11, 0x70, R25, 0xfe, !PT ;  /* 0x000000700b0b7812 */ /* 0x000fc800078efe19 */
[----:B------:R-:W-:Y:S01]  /*9590*/  ISETP.GE.U32.AND P6, PT, R11, c[0x0][0x210], PT ;  /* 0x000084000b007a0c */ /* 0x000fe20003fc6070 */
[----:B------:R-:W-:Y:S01]  /*95a0*/  IMAD.U32 R11, RZ, RZ, UR6 ;  /* 0x00000006ff0b7e24 */ /* 0x000fe2000f8e00ff */
[----:B------:R-:W-:-:S04]  /*95b0*/  LOP3.LUT R25, R25, 0x70, RZ, 0xfc, !PT ;  /* 0x0000007019197812 */ /* 0x000fc800078efcff */
[----:B------:R-:W-:Y:S02]  /*95c0*/  ISETP.GE.U32.AND.EX P6, PT, R11, RZ, PT, P6 ;  /* 0x000000ff0b00720c */ /* 0x000fe40003fc6160 */
[----:B------:R-:W3:Y:S01]  /*95d0*/  LDL R11, [R1+0x4c] ;  /* 0x00004c00010b7983 */ /* 0x000ee20000100800 */
[----:B0-----:R-:W-:-:S05]  /*95e0*/  IMAD.SHL.U32 R26, R26, 0x4, RZ ;  /* 0x000000041a1a7824 */ /* 0x001fca00078e00ff */
[----:B------:R-:W-:-:S05]  /*95f0*/  LOP3.LUT R26, R26, 0x3c, RZ, 0xc0, !PT ;  /* 0x0000003c1a1a7812 */ /* 0x000fca00078ec0ff */
[----:B------:R-:W-:Y:S02]  /*9600*/  IMAD R25, R25, c[0x0][0x1f0], R26 ;  /* 0x00007c0019197a24 */ /* 0x000fe400078e021a */
[----:B------:R-:W3:Y:S02]  /*9610*/  LDL R26, [R1+0x44] ;  /* 0x00004400011a7983 */ /* 0x000ee40000100800 */
[----:B------:R-:W-:Y:S02]  /*9620*/  IMAD.WIDE R244, R25, R244, UR32 ;  /* 0x0000002019f47e25 */ /* 0x000fe4000f8e02f4 */
[----:B------:R-:W3:Y:S01]  /*9630*/  LDL R25, [R1+0x48] ;  /* 0x0000480001197983 */ /* 0x000ee20000100800 */
[----:B----4-:R-:W-:Y:S02]  /*9640*/  SEL R188, R188, RZ, !P0 ;  /* 0x000000ffbcbc7207 */ /* 0x010fe40004000000 */
[----:B------:R-:W-:Y:S02]  /*9650*/  SEL R189, R189, RZ, !P0 ;  /* 0x000000ffbdbd7207 */ /* 0x000fe40004000000 */
[----:B------:R-:W-:-:S02]  /*9660*/  SEL R190, R190, RZ, !P0 ;  /* 0x000000ffbebe7207 */ /* 0x000fc40004000000 */
[----:B------:R-:W-:-:S05]  /*9670*/  SEL R191, R191, RZ, !P0 ;  /* 0x000000ffbfbf7207 */ /* 0x000fca0004000000 */
[----:B--2---:R0:W-:Y:S02]  /*9680*/  STS.128 [R252.X4+0xe000], R188 ;  /* 0x00e000bcfc007388 */ /* 0x0041e40000004c00 */
[----:B0-----:R-:W-:Y:S01]  /*9690*/  CS2R R188, SRZ ;  /* 0x0000000000bc7805 */ /* 0x001fe2000001ff00 */
[----:B------:R-:W-:-:S06]  /*96a0*/  CS2R R190, SRZ ;  /* 0x0000000000be7805 */ /* 0x000fcc000001ff00 */
[----:B------:R-:W2:Y:S01]  /*96b0*/  @!P6 LDG.E.EL.128 R188, [R244.64] ;  /* 0x00000028f4bce981 */ /* 0x000ea2000c2e1d00 */
[----:B------:R-:W-:Y:S02]  /*96c0*/  @P6 LOP3.LUT R0, R0, 0x1, RZ, 0xfc, !PT ;  /* 0x0000000100006812 */ /* 0x000fe400078efcff */
[----:B--2---:R-:W-:Y:S02]  /*96d0*/  SEL R200, R188, RZ, !P6 ;  /* 0x000000ffbcc87207 */ /* 0x004fe40007000000 */
[----:B------:R-:W-:Y:S02]  /*96e0*/  SEL R201, R189, RZ, !P6 ;  /* 0x000000ffbdc97207 */ /* 0x000fe40007000000 */
[----:B------:R-:W-:Y:S02]  /*96f0*/  SEL R202, R190, RZ, !P6 ;  /* 0x000000ffbeca7207 */ /* 0x000fe40007000000 */
[----:B------:R-:W-:-:S05]  /*9700*/  SEL R203, R191, RZ, !P6 ;  /* 0x000000ffbfcb7207 */ /* 0x000fca0007000000 */
[----:B---3--:R-:W-:Y:S04]  /*9710*/  STS.128 [R11.X4+0xf000], R200 ;  /* 0x00f000c80b007388 */ /* 0x008fe80000004c00 */
[----:B------:R-:W-:Y:S01]  /*9720*/  BAR.SYNC.DEFER_BLOCKING 0x0 ;  /* 0x0000000000007b1d */ /* 0x000fe20000010000 */
[----:B------:R-:W-:-:S05]  /*9730*/  LOP3.LUT P6, RZ, R194, 0x20, RZ, 0xc0, !PT ;  /* 0x00000020c2ff7812 */ /* 0x000fca00078cc0ff */
[----:B------:R-:W-:Y:S04]  /*9740*/  LDS.64 R188, [R28.X4+0x8000] ;  /* 0x008000001cbc7984 */ /* 0x000fe80000004a00 */
[----:B------:R-:W-:Y:S04]  /*9750*/  LDS.64 R190, [R25.X4+0x8000] ;  /* 0x0080000019be7984 */ /* 0x000fe80000004a00 */
[----:B------:R-:W0:Y:S04]  /*9760*/  LDSM.16.MT88.4 R192, [R7] ;  /* 0x0000000007c0783b */ /* 0x000e280000004200 */
[----:B------:R-:W-:Y:S04]  /*9770*/  LDS.64 R196, [R28.X4+0x8020] ;  /* 0x008020001cc47984 */ /* 0x000fe80000004a00 */
[----:B------:R-:W1:Y:S04]  /*9780*/  LDS.64 R198, [R26.X4+0x8000] ;  /* 0x008000001ac67984 */ /* 0x000e680000004a00 */
[----:B------:R-:W-:Y:S04]  /*9790*/  LDSM.16.MT88.4 R200, [R8] ;  /* 0x0000000008c8783b */ /* 0x000fe80000004200 */
[----:B------:R-:W-:Y:S04]  /*97a0*/  LDS.64 R204, [R28.X4+0x8060] ;  /* 0x008060001ccc7984 */ /* 0x000fe80000004a00 */
[----:B------:R-:W-:Y:S04]  /*97b0*/  LDS.64 R206, [R29.X4+0x8000] ;  /* 0x008000001dce7984 */ /* 0x000fe80000004a00 */
[----:B------:R-:W-:Y:S04]  /*97c0*/  LDSM.16.MT88.4 R208, [R9] ;  /* 0x0000000009d0783b */ /* 0x000fe80000004200 */
[----:B------:R-:W-:Y:S04]  /*97d0*/  LDS.64 R212, [R32.X4+0x8000] ;  /* 0x0080000020d47984 */ /* 0x000fe80000004a00 */
[----:B------:R-:W-:Y:S04]  /*97e0*/  LDS.64 R214, [R33.X4+0x8000] ;  /* 0x0080000021d67984 */ /* 0x000fe80000004a00 */
[----:B------:R-:W-:Y:S01]  /*97f0*/  LDS.64 R216, [R34.X4+0x8000] ;  /* 0x0080000022d87984 */ /* 0x000fe20000004a00 */
[C---:B0-----:R-:W-:Y:S03]  /*9800*/  HMMA.16816.F32.BF16 R188, R44.reuse, R192, R188 ;  /* 0x000000c02cbc723c */ /* 0x041fe600000418bc */
[----:B------:R-:W-:Y:S04]  /*9810*/  LDS.64 R218, [R35.X4+0x8000] ;  /* 0x0080000023da7984 */ /* 0x000fe80000004a00 */
[----:B------:R-:W-:Y:S01]  /*9820*/  LDS.64 R220, [R36.X4+0x8000] ;  /* 0x0080000024dc7984 */ /* 0x000fe20000004a00 */
[C---:B-1----:R-:W-:Y:S03]  /*9830*/  HMMA.16816.F32.BF16 R192, R44.reuse, R194, R196 ;  /* 0x000000c22cc0723c */ /* 0x042fe600000418c4 */
[----:B------:R-:W-:Y:S04]  /*9840*/  LDS.64 R196, [R28.X4+0x8040] ;  /* 0x008040001cc47984 */ /* 0x000fe80000004a00 */
[----:B------:R-:W0:Y:S02]  /*9850*/  LDS.64 R198, [R27.X4+0x8000] ;  /* 0x008000001bc67984 */ /* 0x000e240000004a00 */
[C---:B0-----:R-:W-:Y:S08]  /*9860*/  HMMA.16816.F32.BF16 R196, R44.reuse, R200, R196 ;  /* 0x000000c82cc4723c */ /* 0x041ff000000418c4 */
[C---:B------:R-:W-:Y:S01]  /*9870*/  HMMA.16816.F32.BF16 R200, R44.reuse, R202, R204 ;  /* 0x000000ca2cc8723c */ /* 0x040fe200000418cc */
[----:B------:R-:W-:Y:S04]  /*9880*/  LDS.64 R204, [R30.X4+0x8000] ;  /* 0x008000001ecc7984 */ /* 0x000fe80000004a00 */
[----:B------:R-:W0:Y:S03]  /*9890*/  LDS.64 R206, [R31.X4+0x8000] ;  /* 0x008000001fce7984 */ /* 0x000e260000004a00 */
[C---:B0-----:R-:W-:Y:S08]  /*98a0*/  HMMA.16816.F32.BF16 R204, R44.reuse, R208, R204 ;  /* 0x000000d02ccc723c */ /* 0x041ff000000418cc */
[C---:B------:R-:W-:Y:S01]  /*98b0*/  HMMA.16816.F32.BF16 R208, R44.reuse, R210, R212 ;  /* 0x000000d22cd0723c */ /* 0x040fe200000418d4 */
[----:B------:R-:W0:Y:S07]  /*98c0*/  LDSM.16.MT88.4 R212, [R10] ;  /* 0x000000000ad4783b */ /* 0x000e2e0000004200 */
[C---:B0-----:R-:W-:Y:S01]  /*98d0*/  HMMA.16816.F32.BF16 R216, R44.reuse, R212, R216 ;  /* 0x000000d42cd8723c */ /* 0x041fe200000418d8 */
[----:B------:R-:W2:Y:S04]  /*98e0*/  LDL R212, [R1+0x1c] ;  /* 0x00001c0001d47983 */ /* 0x000ea80000100800 */
[----:B------:R-:W3:Y:S04]  /*98f0*/  LDL R213, [R1+0x68] ;  /* 0x0000680001d57983 */ /* 0x000ee80000100800 */
[----:B--2---:R-:W0:Y:S02]  /*9900*/  LDS.64 R222, [R212.X4+0x8000] ;  /* 0x00800000d4de7984 */ /* 0x004e240000004a00 */
[----:B0-----:R-:W-:Y:S02]  /*9910*/  HMMA.16816.F32.BF16 R220, R44, R214, R220 ;  /* 0x000000d62cdc723c */ /* 0x001fe400000418dc */
[----:B------:R-:W0:Y:S06]  /*9920*/  LDSM.16.MT88.4 R44, [R7+0x800] ;  /* 0x00080000072c783b */ /* 0x000e2c0000004200 */
[C---:B0-----:R-:W-:Y:S08]  /*9930*/  HMMA.16816.F32.BF16 R188, R48.reuse, R44, R188 ;  /* 0x0000002c30bc723c */ /* 0x041ff000000418bc */
[C---:B------:R-:W-:Y:S01]  /*9940*/  HMMA.16816.F32.BF16 R192, R48.reuse, R46, R192 ;  /* 0x0000002e30c0723c */ /* 0x040fe200000418c0 */
[----:B------:R-:W0:Y:S07]  /*9950*/  LDSM.16.MT88.4 R44, [R8+0x800] ;  /* 0x00080000082c783b */ /* 0x000e2e0000004200 */
[C---:B0-----:R-:W-:Y:S08]  /*9960*/  HMMA.16816.F32.BF16 R196, R48.reuse, R44, R196 ;  /* 0x0000002c30c4723c */ /* 0x041ff000000418c4 */
[C---:B------:R-:W-:Y:S01]  /*9970*/  HMMA.16816.F32.BF16 R200, R48.reuse, R46, R200 ;  /* 0x0000002e30c8723c */ /* 0x040fe200000418c8 */
[----:B------:R-:W0:Y:S07]  /*9980*/  LDSM.16.MT88.4 R44, [R9+0x800] ;  /* 0x00080000092c783b */ /* 0x000e2e0000004200 */
[C---:B0-----:R-:W-:Y:S08]  /*9990*/  HMMA.16816.F32.BF16 R204, R48.reuse, R44, R204 ;  /* 0x0000002c30cc723c */ /* 0x041ff000000418cc */
[C---:B------:R-:W-:Y:S01]  /*99a0*/  HMMA.16816.F32.BF16 R208, R48.reuse, R46, R208 ;  /* 0x0000002e30d0723c */ /* 0x040fe200000418d0 */
[----:B------:R-:W0:Y:S07]  /*99b0*/  LDSM.16.MT88.4 R44, [R10+0x800] ;  /* 0x000800000a2c783b */ /* 0x000e2e0000004200 */
[C---:B0-----:R-:W-:Y:S08]  /*99c0*/  HMMA.16816.F32.BF16 R216, R48.reuse, R44, R216 ;  /* 0x0000002c30d8723c */ /* 0x041ff000000418d8 */
[----:B------:R-:W-:Y:S01]  /*99d0*/  HMMA.16816.F32.BF16 R220, R48, R46, R220 ;  /* 0x0000002e30dc723c */ /* 0x000fe200000418dc */
        /* <DEDUP_REMOVED lines=69> */
[----:B------:R-:W0:Y:S04]  /*9e30*/  LDSM.16.MT88.4 R44, [R10+0x3800] ;  /* 0x003800000a2c783b */ /* 0x000e280000004200 */
[----:B------:R-:W-:Y:S06]  /*9e40*/  BAR.SYNC.DEFER_BLOCKING 0x0 ;  /* 0x0000000000007b1d */ /* 0x000fec0000010000 */
[----:B------:R-:W-:Y:S01]  /*9e50*/  STS.64 [R28.X4+0x8000], R188 ;  /* 0x008000bc1c007388 */ /* 0x000fe20000004a00 */
[C---:B0-----:R-:W-:Y:S08]  /*9e60*/  HMMA.16816.F32.BF16 R216, R72.reuse, R44, R216 ;  /* 0x0000002c48d8723c */ /* 0x041ff000000418d8 */
[----:B------:R-:W-:Y:S01]  /*9e70*/  HMMA.16816.F32.BF16 R220, R72, R46, R220 ;  /* 0x0000002e48dc723c */ /* 0x000fe200000418dc */
[----:B------:R0:W-:Y:S04]  /*9e80*/  STS.64 [R25.X4+0x8000], R190 ;  /* 0x008000be19007388 */ /* 0x0001e80000004a00 */
[----:B------:R-:W-:Y:S04]  /*9e90*/  STS.64 [R28.X4+0x8020], R192 ;  /* 0x008020c01c007388 */ /* 0x000fe80000004a00 */
[----:B------:R1:W-:Y:S04]  /*9ea0*/  STS.64 [R26.X4+0x8000], R194 ;  /* 0x008000c21a007388 */ /* 0x0003e80000004a00 */
[----:B------:R-:W-:Y:S04]  /*9eb0*/  STS.64 [R28.X4+0x8040], R196 ;  /* 0x008040c41c007388 */ /* 0x000fe80000004a00 */
[----:B------:R2:W-:Y:S04]  /*9ec0*/  STS.64 [R27.X4+0x8000], R198 ;  /* 0x008000c61b007388 */ /* 0x0005e80000004a00 */
        /* <DEDUP_REMOVED lines=9> */
[----:B------:R-:W-:Y:S04]  /*9f60*/  STS.64 [R212.X4+0x8000], R222 ;  /* 0x008000ded4007388 */ /* 0x000fe80000004a00 */
[----:B------:R-:W-:Y:S06]  /*9f70*/  BAR.SYNC.DEFER_BLOCKING 0x0 ;  /* 0x0000000000007b1d */ /* 0x000fec0000010000 */
[----:B0-----:R0:W5:Y:S04]  /*9f80*/  LDL.LU R25, [R1+0x188] ;  /* 0x0001880001197983 */ /* 0x0011680000300800 */
[----:B-1----:R0:W5:Y:S04]  /*9f90*/  LDL.LU R26, [R1+0x184] ;  /* 0x00018400011a7983 */ /* 0x0021680000300800 */
[----:B--2---:R0:W5:Y:S04]  /*9fa0*/  LDL.LU R27, [R1+0x180] ;  /* 0x00018000011b7983 */ /* 0x0041680000300800 */
[----:B----4-:R0:W5:Y:S04]  /*9fb0*/  LDL.LU R28, [R1+0x17c] ;  /* 0x00017c00011c7983 */ /* 0x0101680000300800 */
[----:B------:R0:W5:Y:S04]  /*9fc0*/  LDL.LU R29, [R1+0x178] ;  /* 0x00017800011d7983 */ /* 0x0001680000300800 */
[----:B---3--:R-:W1:Y:S04]  /*9fd0*/  LDS.128 R44, [R213.X4+0x8000] ;  /* 0x00800000d52c7984 */ /* 0x008e680000004c00 */
[----:B------:R-:W-:Y:S04]  /*9fe0*/  LDS.128 R48, [R38.X4+0xa000] ;  /* 0x00a0000026307984 */ /* 0x000fe80000004c00 */
[----:B------:R-:W-:Y:S04]  /*9ff0*/  LDS.128 R52, [R39.X4+0xb000] ;  /* 0x00b0000027347984 */ /* 0x000fe80000004c00 */
[----:B------:R0:W5:Y:S04]  /*a000*/  LDL.LU R30, [R1+0x174] ;  /* 0x00017400011e7983 */ /* 0x0001680000300800 */
[----:B------:R0:W5:Y:S04]  /*a010*/  LDL.LU R31, [R1+0x170] ;  /* 0x00017000011f7983 */ /* 0x0001680000300800 */
[----:B------:R0:W5:Y:S04]  /*a020*/  LDL.LU R32, [R1+0x16c] ;  /* 0x00016c0001207983 */ /* 0x0001680000300800 */
[----:B------:R0:W5:Y:S04]  /*a030*/  LDL.LU R33, [R1+0x168] ;  /* 0x0001680001217983 */ /* 0x0001680000300800 */
[----:B------:R0:W5:Y:S04]  /*a040*/  LDL.LU R34, [R1+0x164] ;  /* 0x0001640001227983 */ /* 0x0001680000300800 */
[----:B------:R0:W5:Y:S04]  /*a050*/  LDL.LU R35, [R1+0x160] ;  /* 0x0001600001237983 */ /* 0x0001680000300800 */
[----:B------:R0:W5:Y:S04]  /*a060*/  LDL.LU R36, [R1+0x15c] ;  /* 0x00015c0001247983 */ /* 0x0001680000300800 */
[----:B-1----:R-:W-:Y:S04]  /*a070*/  @!P6 STG.E.EL.128 [R80.64], R44 ;  /* 0x0000002c5000e986 */ /* 0x002fe8000c201d28 */
[----:B------:R1:W2:Y:S04]  /*a080*/  LDS.128 R44, [R37.X4+0x9000] ;  /* 0x00900000252c7984 */ /* 0x0002a80000004c00 */
[----:B------:R-:W3:Y:S04]  /*a090*/  LDS.128 R56, [R42.X4+0xc000] ;  /* 0x00c000002a387984 */ /* 0x000ee80000004c00 */
[----:B-1----:R0:W5:Y:S04]  /*a0a0*/  LDL.LU R37, [R1+0x158] ;  /* 0x0001580001257983 */ /* 0x0021680000300800 */
[----:B------:R0:W5:Y:S04]  /*a0b0*/  LDL.LU R38, [R1+0x154] ;  /* 0x0001540001267983 */ /* 0x0001680000300800 */
[----:B------:R0:W5:Y:S04]  /*a0c0*/  LDL.LU R39, [R1+0x150] ;  /* 0x0001500001277983 */ /* 0x0001680000300800 */
[----:B------:R-:W1:Y:S04]  /*a0d0*/  LDS.128 R60, [R43.X4+0xd000] ;  /* 0x00d000002b3c7984 */ /* 0x000e680000004c00 */
[----:B--2---:R-:W-:Y:S04]  /*a0e0*/  @!P5 STG.E.EL.128 [R240.64], R44 ;  /* 0x0000002cf000d986 */ /* 0x004fe8000c201d28 */
[----:B------:R-:W-:Y:S04]  /*a0f0*/  @!P4 STG.E.EL.128 [R242.64], R48 ;  /* 0x00000030f200c986 */ /* 0x000fe8000c201d28 */
[----:B------:R2:W-:Y:S04]  /*a100*/  @!P3 STG.E.EL.128 [R40.64], R52 ;  /* 0x000000342800b986 */ /* 0x0005e8000c201d28 */
[----:B------:R4:W0:Y:S04]  /*a110*/  LDS.128 R44, [R252.X4+0xe000] ;  /* 0x00e00000fc2c7984 */ /* 0x0008280000004c00 */
[----:B--2---:R2:W5:Y:S04]  /*a120*/  LDL.LU.64 R40, [R1+0x148] ;  /* 0x0001480001287983 */ /* 0x0045680000300a00 */
[----:B------:R2:W5:Y:S04]  /*a130*/  LDL.LU R42, [R1+0x144] ;  /* 0x00014400012a7983 */ /* 0x0005680000300800 */
[----:B------:R2:W5:Y:S04]  /*a140*/  LDL.LU R43, [R1+0x140] ;  /* 0x00014000012b7983 */ /* 0x0005680000300800 */
[----:B----4-:R2:W5:Y:S01]  /*a150*/  LDL.LU R252, [R1+0x13c] ;  /* 0x00013c0001fc7983 */ /* 0x0105620000300800 */
[C---:B------:R-:W-:Y:S08]  /*a160*/  HMMA.16816.F32.BF16 R84, R76.reuse, R82, R84 ;  /* 0x000000524c54723c */ /* 0x040ff00000041854 */
[C---:B------:R-:W-:Y:S08]  /*a170*/  HMMA.16816.F32.BF16 R88, R76.reuse, R116, R88 ;  /* 0x000000744c58723c */ /* 0x040ff00000041858 */
[C---:B------:R-:W-:Y:S08]  /*a180*/  HMMA.16816.F32.BF16 R92, R76.reuse, R118, R92 ;  /* 0x000000764c5c723c */ /* 0x040ff0000004185c */
[C---:B------:R-:W-:Y:S08]  /*a190*/  HMMA.16816.F32.BF16 R96, R76.reuse, R120, R96 ;  /* 0x000000784c60723c */ /* 0x040ff00000041860 */
[----:B------:R-:W-:Y:S08]  /*a1a0*/  HMMA.16816.F32.BF16 R100, R76, R122, R100 ;  /* 0x0000007a4c64723c */ /* 0x000ff00000041864 */
[C---:B------:R-:W-:Y:S08]  /*a1b0*/  HMMA.16816.F32.BF16 R112, R124.reuse, R128, R112 ;  /* 0x000000807c70723c */ /* 0x040ff00000041870 */
[C---:B------:R-:W-:Y:S08]  /*a1c0*/  HMMA.16816.F32.BF16 R84, R124.reuse, R130, R84 ;  /* 0x000000827c54723c */ /* 0x040ff00000041854 */
[C---:B------:R-:W-:Y:S08]  /*a1d0*/  HMMA.16816.F32.BF16 R104, R124.reuse, R236, R104 ;  /* 0x000000ec7c68723c */ /* 0x040ff00000041868 */
[C---:B------:R-:W-:Y:S08]  /*a1e0*/  HMMA.16816.F32.BF16 R88, R124.reuse, R132, R88 ;  /* 0x000000847c58723c */ /* 0x040ff00000041858 */
[C---:B------:R-:W-:Y:S08]  /*a1f0*/  HMMA.16816.F32.BF16 R108, R124.reuse, R238, R108 ;  /* 0x000000ee7c6c723c */ /* 0x040ff0000004186c */
[C---:B------:R-:W-:Y:S08]  /*a200*/  HMMA.16816.F32.BF16 R92, R124.reuse, R134, R92 ;  /* 0x000000867c5c723c */ /* 0x040ff0000004185c */
[C---:B------:R-:W-:Y:S08]  /*a210*/  HMMA.16816.F32.BF16 R96, R124.reuse, R136, R96 ;  /* 0x000000887c60723c */ /* 0x040ff00000041860 */
[----:B------:R-:W-:Y:S01]  /*a220*/  HMMA.16816.F32.BF16 R100, R124, R138, R100 ;  /* 0x0000008a7c64723c */ /* 0x000fe20000041864 */
[----:B---3--:R-:W-:Y:S04]  /*a230*/  @!P2 STG.E.EL.128 [R250.64], R56 ;  /* 0x00000038fa00a986 */ /* 0x008fe8000c201d28 */
[----:B-1----:R-:W-:Y:S04]  /*a240*/  @!P1 STG.E.EL.128 [R248.64], R60 ;  /* 0x0000003cf8009986 */ /* 0x002fe8000c201d28 */
[----:B0-----:R-:W-:Y:S04]  /*a250*/  @!P0 STG.E.EL.128 [R246.64], R44 ;  /* 0x0000002cf6008986 */ /* 0x001fe8000c201d28 */
[----:B------:R-:W0:Y:S01]  /*a260*/  LDS.128 R44, [R11.X4+0xf000] ;  /* 0x00f000000b2c7984 */ /* 0x000e220000004c00 */
        /* <DEDUP_REMOVED lines=8> */
[----:B------:R-:W-:Y:S01]  /*a2f0*/  ULDC UR38, c[0x0][0x210] ;  /* 0x0000840000267ab9 */ /* 0x000fe20000000800 */
[----:B------:R-:W-:Y:S01]  /*a300*/  LOP3.LUT P6, RZ, R0, 0x1, RZ, 0xc0, !PT ;  /* 0x0000000100ff7812 */ /* 0x000fe200078cc0ff */
[----:B------:R-:W-:-:S02]  /*a310*/  UIADD3 UR38, UR38, 0x7f, URZ ;  /* 0x0000007f26267890 */ /* 0x000fc4000fffe03f */
[----:B------:R-:W-:-:S03]  /*a320*/  UIADD3 UR5, UP0, UR5, 0x80, URZ ;  /* 0x0000008005057890 */ /* 0x000fc6000ff1e03f */
[----:B------:R-:W-:Y:S01]  /*a330*/  HMMA.16816.F32.BF16 R112, R156, R160, R112 ;  /* 0x000000a09c70723c */ /* 0x000fe20000041870 */
[----:B------:R-:W-:Y:S02]  /*a340*/  ULOP3.LUT UR38, UR38, 0x7fffff80, URZ, 0xc0, !UPT ;  /* 0x7fffff8026267892 */ /* 0x000fe4000f8ec03f */
[----:B------:R-:W-:-:S05]  /*a350*/  UIADD3.X UR6, URZ, UR6, URZ, UP0, !UPT ;  /* 0x000000063f067290 */ /* 0x000fca00087fe43f */
[----:B------:R-:W-:Y:S01]  /*a360*/  HMMA.16816.F32.BF16 R84, R156, R162, R84 ;  /* 0x000000a29c54723c */ /* 0x000fe20000041854 */
[----:B------:R-:W-:-:S07]  /*a370*/  UISETP.GE.U32.AND UP0, UPT, UR5, UR38, UPT ;  /* 0x000000260500728c */ /* 0x000fce000bf06070 */
[C---:B------:R-:W-:Y:S08]  /*a380*/  HMMA.16816.F32.BF16 R104, R156.reuse, R228, R104 ;  /* 0x000000e49c68723c */ /* 0x040ff00000041868 */
[----:B------:R-:W-:Y:S01]  /*a390*/  HMMA.16816.F32.BF16 R88, R156, R164, R88 ;  /* 0x000000a49c58723c */ /* 0x000fe20000041858 */
[----:B------:R-:W-:-:S07]  /*a3a0*/  UISETP.GE.U32.AND.EX UP0, UPT, UR6, URZ, UPT, UP0 ;  /* 0x0000003f0600728c */ /* 0x000fce000bf06100 */
[C---:B------:R-:W-:Y:S08]  /*a3b0*/  HMMA.16816.F32.BF16 R108, R156.reuse, R230, R108 ;  /* 0x000000e69c6c723c */ /* 0x040ff0000004186c */
[C---:B------:R-:W-:Y:S08]  /*a3c0*/  HMMA.16816.F32.BF16 R92, R156.reuse, R166, R92 ;  /* 0x000000a69c5c723c */ /* 0x040ff0000004185c */
[C---:B------:R-:W-:Y:S01]  /*a3d0*/  HMMA.16816.F32.BF16 R96, R156.reuse, R168, R96 ;  /* 0x000000a89c60723c */ /* 0x040fe20000041860 */
[----:B0-----:R2:W-:Y:S07]  /*a3e0*/  @!P6 STG.E.EL.128 [R244.64], R44 ;  /* 0x0000002cf400e986 */ /* 0x0015ee000c201d28 */
[----:B------:R-:W-:Y:S01]  /*a3f0*/  HMMA.16816.F32.BF16 R100, R156, R170, R100 ;  /* 0x000000aa9c64723c */ /* 0x000fe20000041864 */
[----:B------:R-:W-:Y:S01]  /*a400*/  PLOP3.LUT P0, PT, PT, PT, UP0, 0x40, 0x0 ;  /* 0x000000000000781c */ /* 0x000fe20003f0e808 */
[----:B------:R-:W-:-:S02]  /*a410*/  ULDC UR36, c[0x0][0x1b4] ;  /* 0x00006d0000247ab9 */ /* 0x000fc40000000800 */
[----:B------:R-:W-:Y:S02]  /*a420*/  ULDC UR37, c[0x0][0x1f0] ;  /* 0x00007c0000257ab9 */ /* 0x000fe40000000800 */
[----:B------:R-:W-:Y:S02]  /*a430*/  ULDC UR39, c[0x0][0x1e4] ;  /* 0x0000790000277ab9 */ /* 0x000fe40000000800 */
[C---:B------:R-:W-:Y:S01]  /*a440*/  HMMA.16816.F32.BF16 R80, R172.reuse, R176, R112 ;  /* 0x000000b0ac50723c */ /* 0x040fe20000041870 */
[----:B------:R-:W-:Y:S02]  /*a450*/  USHF.L.U32 UR36, UR36, 0x7, URZ ;  /* 0x0000000724247899 */ /* 0x000fe4000800063f */
[----:B------:R-:W-:Y:S02]  /*a460*/  USHF.L.U32 UR37, UR37, 0x7, URZ ;  /* 0x0000000725257899 */ /* 0x000fe4000800063f */
[----:B------:R-:W-:Y:S02]  /*a470*/  USHF.L.U32 UR39, UR39, 0x7, URZ ;  /* 0x0000000727277899 */ /* 0x000fe4000800063f */
[----:B------:R-:W-:Y:S01]  /*a480*/  UIADD3 UR34, UP2, UR34, 0x200, URZ ;  /* 0x0000020022227890 */ /* 0x000fe2000ff5e03f */
[----:B------:R-:W-:Y:S01]  /*a490*/  HMMA.16816.F32.BF16 R176, R172, R178, R84 ;  /* 0x000000b2acb0723c */ /* 0x000fe20000041854 */
[----:B------:R-:W-:-:S02]  /*a4a0*/  UIADD3 UR7, UP1, UR7, 0x200, URZ ;  /* 0x0000020007077890 */ /* 0x000fc4000ff3e03f */
[----:B------:R-:W-:Y:S02]  /*a4b0*/  UIADD3.X UR35, URZ, UR35, URZ, UP2, !UPT ;  /* 0x000000233f237290 */ /* 0x000fe400097fe43f */
[----:B------:R-:W-:-:S03]  /*a4c0*/  UIADD3.X UR23, URZ, UR23, URZ, UP1, !UPT ;  /* 0x000000173f177290 */ /* 0x000fc60008ffe43f */
[----:B------:R-:W-:Y:S01]  /*a4d0*/  HMMA.16816.F32.BF16 R76, R172, R224, R104 ;  /* 0x000000e0ac4c723c */ /* 0x000fe20000041868 */
[----:B------:R-:W-:Y:S02]  /*a4e0*/  UIMAD.WIDE UR32, UR37, 0x4, UR32 ;  /* 0x00000004252078a5 */ /* 0x000fe4000f8e0220 */
[----:B------:R-:W-:Y:S02]  /*a4f0*/  UIMAD.WIDE UR28, UR39, 0x2, UR28 ;  /* 0x00000002271c78a5 */ /* 0x000fe4000f8e021c */
[----:B------:R-:W-:-:S03]  /*a500*/  UIMAD.WIDE UR30, UR36, 0x2, UR30 ;  /* 0x00000002241e78a5 */ /* 0x000fc6000f8e021e */
[C---:B------:R-:W-:Y:S08]  /*a510*/  HMMA.16816.F32.BF16 R84, R172.reuse, R180, R88 ;  /* 0x000000b4ac54723c */ /* 0x040ff00000041858 */
[C---:B------:R-:W-:Y:S08]  /*a520*/  HMMA.16816.F32.BF16 R224, R172.reuse, R226, R108 ;  /* 0x000000e2ace0723c */ /* 0x040ff0000004186c */
[C---:B------:R-:W-:Y:S08]  /*a530*/  HMMA.16816.F32.BF16 R180, R172.reuse, R182, R92 ;  /* 0x000000b6acb4723c */ /* 0x040ff0000004185c */
[C---:B------:R-:W-:Y:S08]  /*a540*/  HMMA.16816.F32.BF16 R88, R172.reuse, R184, R96 ;  /* 0x000000b8ac58723c */ /* 0x040ff00000041860 */
[----:B------:R-:W-:Y:S01]  /*a550*/  HMMA.16816.F32.BF16 R172, R172, R186, R100 ;  /* 0x000000baacac723c */ /* 0x000fe20000041864 */
[----:B--2---:R-:W-:Y:S01]  /*a560*/  @!P0 CALL.REL.NOINC `(.L_x_4) ;  /* 0x0000001000008944 */ /* 0x004fe20003c00000 */
[----:B------:R-:W-:Y:S06]  /*a570*/  BRA `(.L_x_5) ;  /* 0xffff8d9000007947 */ /* 0x000fec000383ffff */
.L_x_4:
[----:B------:R-:W2:Y:S04]  /*a580*/  LDL R44, [R1+0x8] ;  /* 0x00000800012c7983 */ /* 0x000ea80000100800 */
[----:B------:R-:W3:Y:S04]  /*a590*/  LDL.LU R57, [R1+0x14] ;  /* 0x0000140001397983 */ /* 0x000ee80000300800 */
[----:B------:R-:W4:Y:S04]  /*a5a0*/  LDL.LU R56, [R1+0x138] ;  /* 0x0001380001387983 */ /* 0x000f280000300800 */
[----:B------:R-:W3:Y:S04]  /*a5b0*/  LDL.LU R55, [R1+0x134] ;  /* 0x0001340001377983 */ /* 0x000ee80000300800 */
[----:B------:R-:W3:Y:S04]  /*a5c0*/  LDL.LU R54, [R1+0x130] ;  /* 0x0001300001367983 */ /* 0x000ee80000300800 */
[----:B------:R-:W3:Y:S04]  /*a5d0*/  LDL.LU R53, [R1+0x12c] ;  /* 0x00012c0001357983 */ /* 0x000ee80000300800 */
[----:B------:R-:W3:Y:S04]  /*a5e0*/  LDL.LU R11, [R1+0x128] ;  /* 0x00012800010b7983 */ /* 0x000ee80000300800 */
[----:B------:R-:W3:Y:S04]  /*a5f0*/  LDL.LU R52, [R1+0x124] ;  /* 0x0001240001347983 */ /* 0x000ee80000300800 */
[----:B------:R-:W3:Y:S04]  /*a600*/  LDL.LU R51, [R1+0x120] ;  /* 0x0001200001337983 */ /* 0x000ee80000300800 */
[----:B------:R-:W3:Y:S04]  /*a610*/  LDL.LU R50, [R1+0xec] ;  /* 0x0000ec0001327983 */ /* 0x000ee80000300800 */
[----:B------:R-:W4:Y:S04]  /*a620*/  LDL.LU R49, [R1+0x11c] ;  /* 0x00011c0001317983 */ /* 0x000f280000300800 */
[----:B------:R-:W4:Y:S04]  /*a630*/  LDL.LU R48, [R1+0x118] ;  /* 0x0001180001307983 */ /* 0x000f280000300800 */
[----:B------:R-:W4:Y:S04]  /*a640*/  LDL.LU R10, [R1+0x114] ;  /* 0x00011400010a7983 */ /* 0x000f280000300800 */
[----:B------:R-:W4:Y:S04]  /*a650*/  LDL.LU R47, [R1+0x110] ;  /* 0x00011000012f7983 */ /* 0x000f280000300800 */
[----:B------:R-:W4:Y:S04]  /*a660*/  LDL.LU R46, [R1+0x10c] ;  /* 0x00010c00012e7983 */ /* 0x000f280000300800 */
[----:B------:R-:W4:Y:S01]  /*a670*/  LDL.LU R45, [R1+0x108] ;  /* 0x00010800012d7983 */ /* 0x000f220000300800 */
[----:B------:R-:W-:-:S02]  /*a680*/  F2FP.BF16.F32.PACK_AB R22, R23, R22 ;  /* 0x000000161716723e */ /* 0x000fc400000010ff */
[----:B------:R-:W-:Y:S02]  /*a690*/  F2FP.BF16.F32.PACK_AB R23, R19, R18 ;  /* 0x000000121317723e */ /* 0x000fe400000010ff */
[----:B-----5:R-:W-:Y:S02]  /*a6a0*/  F2FP.BF16.F32.PACK_AB R24, R25, R24 ;  /* 0x000000181918723e */ /* 0x020fe400000010ff */
[----:B------:R-:W-:Y:S02]  /*a6b0*/  F2FP.BF16.F32.PACK_AB R20, R21, R20 ;  /* 0x000000141514723e */ /* 0x000fe400000010ff */
[----:B------:R-:W-:Y:S02]  /*a6c0*/  F2FP.BF16.F32.PACK_AB R32, R33, R32 ;  /* 0x000000202120723e */ /* 0x000fe400000010ff */
[----:B------:R-:W-:Y:S02]  /*a6d0*/  F2FP.BF16.F32.PACK_AB R30, R31, R30 ;  /* 0x0000001e1f1e723e */ /* 0x000fe400000010ff */
[----:B------:R-:W-:-:S02]  /*a6e0*/  F2FP.BF16.F32.PACK_AB R40, R41, R40 ;  /* 0x000000282928723e */ /* 0x000fc400000010ff */
[----:B------:R-:W-:Y:S02]  /*a6f0*/  F2FP.BF16.F32.PACK_AB R34, R35, R34 ;  /* 0x000000222322723e */ /* 0x000fe400000010ff */
[----:B------:R-:W-:Y:S02]  /*a700*/  F2FP.BF16.F32.PACK_AB R42, R43, R42 ;  /* 0x0000002a2b2a723e */ /* 0x000fe400000010ff */
[----:B------:R-:W-:Y:S02]  /*a710*/  F2FP.BF16.F32.PACK_AB R36, R37, R36 ;  /* 0x000000242524723e */ /* 0x000fe400000010ff */
[----:B------:R-:W-:Y:S02]  /*a720*/  F2FP.BF16.F32.PACK_AB R38, R39, R38 ;  /* 0x000000262726723e */ /* 0x000fe400000010ff */
[----:B------:R-:W-:Y:S02]  /*a730*/  F2FP.BF16.F32.PACK_AB R28, R29, R28 ;  /* 0x0000001c1d1c723e */ /* 0x000fe400000010ff */
[----:B------:R-:W-:Y:S01]  /*a740*/  F2FP.BF16.F32.PACK_AB R26, R27, R26 ;  /* 0x0000001a1b1a723e */ /* 0x000fe200000010ff */
[----:B------:R-:W-:Y:S01]  /*a750*/  BAR.SYNC.DEFER_BLOCKING 0x0 ;  /* 0x0000000000007b1d */ /* 0x000fe20000010000 */
[----:B--2---:R-:W-:-:S02]  /*a760*/  LOP3.LUT P3, RZ, R44, 0x10, RZ, 0xc0, !PT ;  /* 0x000000102cff7812 */ /* 0x004fc4000786c0ff */
[C---:B------:R-:W-:Y:S02]  /*a770*/  LOP3.LUT P2, RZ, R44.reuse, 0x8, RZ, 0xc0, !PT ;  /* 0x000000082cff7812 */ /* 0x040fe4000784c0ff */
[C---:B------:R-:W-:Y:S02]  /*a780*/  LOP3.LUT P1, RZ, R44.reuse, 0x4, RZ, 0xc0, !PT ;  /* 0x000000042cff7812 */ /* 0x040fe4000782c0ff */
[----:B------:R-:W-:Y:S02]  /*a790*/  LOP3.LUT P0, RZ, R44, 0x2, RZ, 0xc0, !PT ;  /* 0x000000022cff7812 */ /* 0x000fe4000780c0ff */
[----:B------:R-:W2:Y:S04]  /*a7a0*/  LDL.LU R44, [R1+0x104] ;  /* 0x00010400012c7983 */ /* 0x000ea80000300800 */
[----:B------:R-:W2:Y:S01]  /*a7b0*/  LDL.LU R18, [R1+0x100] ;  /* 0x0001000001127983 */ /* 0x000ea20000300800 */
[----:B------:R-:W-:-:S02]  /*a7c0*/  F2FP.BF16.F32.PACK_AB R25, R13, R12 ;  /* 0x0000000c0d19723e */ /* 0x000fc400000010ff */
[----:B------:R-:W-:Y:S02]  /*a7d0*/  F2FP.BF16.F32.PACK_AB R21, R17, R16 ;  /* 0x000000101115723e */ /* 0x000fe400000010ff */
[----:B---3--:R-:W-:Y:S02]  /*a7e0*/  LEA.HI R16, R50, R52, RZ, 0x1d ;  /* 0x0000003432107211 */ /* 0x008fe400078fe8ff */
[----:B----4-:R-:W-:Y:S01]  /*a7f0*/  SHF.R.U32.HI R4, RZ, 0x3, R48 ;  /* 0x00000003ff047819 */ /* 0x010fe20000011630 */
[----:B------:R-:W3:Y:S03]  /*a800*/  LDL.LU R52, [R1+0xf0] ;  /* 0x0000f00001347983 */ /* 0x000ee60000300800 */
[----:B------:R-:W-:Y:S02]  /*a810*/  LOP3.LUT R4, R4, 0x1ffffff8, RZ, 0xc0, !PT ;  /* 0x1ffffff804047812 */ /* 0x000fe400078ec0ff */
[----:B0-----:R-:W-:-:S02]  /*a820*/  LEA.HI R2, R50, R57, RZ, 0x1d ;  /* 0x0000003932027211 */ /* 0x001fc400078fe8ff */
[----:B------:R-:W-:Y:S01]  /*a830*/  LEA.HI R3, R50, R56, RZ, 0x1d ;  /* 0x0000003832037211 */ /* 0x000fe200078fe8ff */
[----:B------:R-:W-:Y:S01]  /*a840*/  IMAD.IADD R4, R4, 0x1, R48 ;  /* 0x0000000104047824 */ /* 0x000fe200078e0230 */
[C---:B------:R-:W-:Y:S02]  /*a850*/  LEA.HI R5, R50.reuse, R55, RZ, 0x1d ;  /* 0x0000003732057211 */ /* 0x040fe400078fe8ff */
[C---:B------:R-:W-:Y:S02]  /*a860*/  LEA.HI R7, R50.reuse, R54, RZ, 0x1d ;  /* 0x0000003632077211 */ /* 0x040fe400078fe8ff */
[C---:B------:R-:W-:Y:S02]  /*a870*/  LEA.HI R9, R50.reuse, R53, RZ, 0x1d ;  /* 0x0000003532097211 */ /* 0x040fe400078fe8ff */
[C---:B------:R-:W-:Y:S02]  /*a880*/  LEA.HI R11, R50.reuse, R11, RZ, 0x1d ;  /* 0x0000000b320b7211 */ /* 0x040fe400078fe8ff */
[----:B------:R-:W-:-:S02]  /*a890*/  LEA.HI R17, R50, R51, RZ, 0x1d ;  /* 0x0000003332117211 */ /* 0x000fc400078fe8ff */
[----:B------:R-:W4:Y:S04]  /*a8a0*/  LDL.LU R50, [R1+0xfc] ;  /* 0x0000fc0001327983 */ /* 0x000f280000300800 */
[----:B------:R-:W3:Y:S01]  /*a8b0*/  LDL.LU R48, [R1+0xf8] ;  /* 0x0000f80001307983 */ /* 0x000ee20000300800 */
[----:B------:R-:W-:Y:S01]  /*a8c0*/  SHF.R.U32.HI R6, RZ, 0x3, R10 ;  /* 0x00000003ff067819 */ /* 0x000fe2000001160a */
[----:B------:R-:W-:Y:S01]  /*a8d0*/  IMAD.SHL.U32 R33, R2, 0x2, RZ ;  /* 0x0000000202217824 */ /* 0x000fe200078e00ff */
[----:B------:R-:W-:Y:S02]  /*a8e0*/  SHF.R.U32.HI R2, RZ, 0x3, R49 ;  /* 0x00000003ff027819 */ /* 0x000fe40000011631 */
[----:B------:R-:W-:Y:S02]  /*a8f0*/  F2FP.BF16.F32.PACK_AB R31, R15, R14 ;  /* 0x0000000e0f1f723e */ /* 0x000fe400000010ff */
[----:B------:R-:W-:Y:S01]  /*a900*/  LOP3.LUT R6, R6, 0x1ffffff8, RZ, 0xc0, !PT ;  /* 0x1ffffff806067812 */ /* 0x000fe200078ec0ff */
[----:B------:R-:W0:Y:S01]  /*a910*/  S2R R15, SR_TID.X ;  /* 0x00000000000f7919 */ /* 0x000e220000002100 */
[----:B------:R-:W-:-:S02]  /*a920*/  LOP3.LUT R2, R2, 0x1ffffff8, RZ, 0xc0, !PT ;  /* 0x1ffffff802027812 */ /* 0x000fc400078ec0ff */
[----:B------:R-:W-:Y:S01]  /*a930*/  SHF.R.U32.HI R8, RZ, 0x3, R47 ;  /* 0x00000003ff087819 */ /* 0x000fe2000001162f */
[----:B------:R-:W-:Y:S01]  /*a940*/  IMAD.IADD R6, R6, 0x1, R10 ;  /* 0x0000000106067824 */ /* 0x000fe200078e020a */
[----:B------:R-:W-:Y:S02]  /*a950*/  SHF.R.U32.HI R10, RZ, 0x3, R46 ;  /* 0x00000003ff0a7819 */ /* 0x000fe4000001162e */
[----:B--2---:R-:W-:-:S04]  /*a960*/  SHF.R.U32.HI R13, RZ, 0x3, R44 ;  /* 0x00000003ff0d7819 */ /* 0x004fc8000001162c */
[----:B------:R-:W-:-:S05]  /*a970*/  LOP3.LUT R13, R13, 0x1ffffff8, RZ, 0xc0, !PT ;  /* 0x1ffffff80d0d7812 */ /* 0x000fca00078ec0ff */
[----:B------:R-:W-:Y:S02]  /*a980*/  IMAD.IADD R13, R13, 0x1, R44 ;  /* 0x000000010d0d7824 */ /* 0x000fe400078e022c */
[----:B------:R-:W2:Y:S01]  /*a990*/  LDL.LU R44, [R1+0xf4] ;  /* 0x0000f400012c7983 */ /* 0x000ea20000300800 */
[----:B------:R-:W-:Y:S01]  /*a9a0*/  SHF.R.U32.HI R12, RZ, 0x3, R45 ;  /* 0x00000003ff0c7819 */ /* 0x000fe2000001162d */
[----:B------:R-:W-:Y:S01]  /*a9b0*/  IMAD.IADD R2, R2, 0x1, R49 ;  /* 0x0000000102027824 */ /* 0x000fe200078e0231 */
[----:B------:R-:W-:Y:S02]  /*a9c0*/  LOP3.LUT R8, R8, 0x1ffffff8, RZ, 0xc0, !PT ;  /* 0x1ffffff808087812 */ /* 0x000fe400078ec0ff */
[----:B------:R-:W-:Y:S01]  /*a9d0*/  LOP3.LUT R10, R10, 0x1ffffff8, RZ, 0xc0, !PT ;  /* 0x1ffffff80a0a7812 */ /* 0x000fe200078ec0ff */
[----:B------:R-:W-:Y:S01]  /*a9e0*/  IMAD.SHL.U32 R35, R2, 0x2, RZ ;  /* 0x0000000202237824 */ /* 0x000fe200078e00ff */
[----:B------:R-:W-:Y:S01]  /*a9f0*/  LOP3.LUT R12, R12, 0x1ffffff8, RZ, 0xc0, !PT ;  /* 0x1ffffff80c0c7812 */ /* 0x000fe200078ec0ff */
[----:B------:R-:W-:Y:S01]  /*aa00*/  IMAD.SHL.U32 R37, R3, 0x2, RZ ;  /* 0x0000000203257824 */ /* 0x000fe200078e00ff */
[----:B------:R-:W-:Y:S01]  /*aa10*/  SHF.R.U32.HI R14, RZ, 0x3, R18 ;  /* 0x00000003ff0e7819 */ /* 0x000fe20000011612 */
[----:B------:R-:W-:-:S02]  /*aa20*/  IMAD.IADD R8, R8, 0x1, R47 ;  /* 0x0000000108087824 */ /* 0x000fc400078e022f */
[----:B------:R-:W-:Y:S01]  /*aa30*/  IMAD.SHL.U32 R39, R4, 0x2, RZ ;  /* 0x0000000204277824 */ /* 0x000fe200078e00ff */
[----:B------:R-:W-:Y:S01]  /*aa40*/  STS [R33], R40 ;  /* 0x0000002821007388 */ /* 0x000fe20000000800 */
[----:B------:R-:W-:Y:S01]  /*aa50*/  IMAD.SHL.U32 R41, R5, 0x2, RZ ;  /* 0x0000000205297824 */ /* 0x000fe200078e00ff */
[----:B------:R-:W-:Y:S01]  /*aa60*/  LOP3.LUT R14, R14, 0x1ffffff8, RZ, 0xc0, !PT ;  /* 0x1ffffff80e0e7812 */ /* 0x000fe200078ec0ff */
[----:B------:R-:W-:Y:S01]  /*aa70*/  IMAD.IADD R10, R10, 0x1, R46 ;  /* 0x000000010a0a7824 */ /* 0x000fe200078e022e */
[----:B------:R-:W-:Y:S01]  /*aa80*/  STS [R35], R42 ;  /* 0x0000002a23007388 */ /* 0x000fe20000000800 */
[----:B------:R-:W-:Y:S02]  /*aa90*/  IMAD.IADD R12, R12, 0x1, R45 ;  /* 0x000000010c0c7824 */ /* 0x000fe400078e022d */
[----:B------:R-:W-:Y:S01]  /*aaa0*/  IMAD.SHL.U32 R43, R6, 0x2, RZ ;  /* 0x00000002062b7824 */ /* 0x000fe200078e00ff */
[----:B------:R1:W-:Y:S01]  /*aab0*/  STS [R37], R36 ;  /* 0x0000002425007388 */ /* 0x0003e20000000800 */
[----:B------:R-:W-:-:S02]  /*aac0*/  IMAD.SHL.U32 R45, R7, 0x2, RZ ;  /* 0x00000002072d7824 */ /* 0x000fc400078e00ff */
[----:B------:R-:W-:Y:S01]  /*aad0*/  IMAD.SHL.U32 R47, R8, 0x2, RZ ;  /* 0x00000002082f7824 */ /* 0x000fe200078e00ff */
[----:B------:R0:W-:Y:S01]  /*aae0*/  STS [R39], R38 ;  /* 0x0000002627007388 */ /* 0x0001e20000000800 */
[----:B------:R-:W-:Y:S02]  /*aaf0*/  IMAD.SHL.U32 R49, R9, 0x2, RZ ;  /* 0x0000000209317824 */ /* 0x000fe400078e00ff */
[----:B------:R-:W-:Y:S01]  /*ab00*/  IMAD.SHL.U32 R51, R10, 0x2, RZ ;  /* 0x000000020a337824 */ /* 0x000fe200078e00ff */
[----:B------:R-:W-:Y:S01]  /*ab10*/  STS [R41], R32 ;  /* 0x0000002029007388 */ /* 0x000fe20000000800 */
[----:B------:R-:W-:Y:S02]  /*ab20*/  IMAD.SHL.U32 R53, R11, 0x2, RZ ;  /* 0x000000020b357824 */ /* 0x000fe400078e00ff */
[----:B------:R-:W-:Y:S01]  /*ab30*/  IMAD.IADD R14, R14, 0x1, R18 ;  /* 0x000000010e0e7824 */ /* 0x000fe200078e0212 */
[----:B------:R-:W-:Y:S01]  /*ab40*/  STS [R43], R34 ;  /* 0x000000222b007388 */ /* 0x000fe20000000800 */
[----:B------:R-:W-:-:S02]  /*ab50*/  IMAD.SHL.U32 R55, R12, 0x2, RZ ;  /* 0x000000020c377824 */ /* 0x000fc400078e00ff */
[----:B-1----:R-:W-:Y:S01]  /*ab60*/  IMAD.SHL.U32 R36, R16, 0x2, RZ ;  /* 0x0000000210247824 */ /* 0x002fe200078e00ff */
[----:B------:R-:W-:Y:S01]  /*ab70*/  STS [R45], R28 ;  /* 0x0000001c2d007388 */ /* 0x000fe20000000800 */
[----:B0-----:R-:W-:-:S03]  /*ab80*/  IMAD.SHL.U32 R38, R13, 0x2, RZ ;  /* 0x000000020d267824 */ /* 0x001fc600078e00ff */
[----:B------:R-:W-:Y:S01]  /*ab90*/  STS [R47], R30 ;  /* 0x0000001e2f007388 */ /* 0x000fe20000000800 */
[----:B------:R-:W-:-:S03]  /*aba0*/  IMAD.SHL.U32 R40, R17, 0x2, RZ ;  /* 0x0000000211287824 */ /* 0x000fc600078e00ff */
[----:B------:R-:W-:Y:S01]  /*abb0*/  STS [R49], R24 ;  /* 0x0000001831007388 */ /* 0x000fe20000000800 */
[----:B------:R-:W-:Y:S02]  /*abc0*/  IMAD.SHL.U32 R2, R15, 0x8, RZ ;  /* 0x000000080f027824 */ /* 0x000fe400078e00ff */
[----:B------:R-:W-:Y:S01]  /*abd0*/  IMAD.SHL.U32 R42, R14, 0x2, RZ ;  /* 0x000000020e2a7824 */ /* 0x000fe200078e00ff */
[----:B------:R0:W-:Y:S04]  /*abe0*/  STS [R51], R26 ;  /* 0x0000001a33007388 */ /* 0x0001e80000000800 */
[----:B------:R-:W-:Y:S04]  /*abf0*/  STS [R53], R20 ;  /* 0x0000001435007388 */ /* 0x000fe80000000800 */
[----:B------:R-:W-:Y:S01]  /*ac00*/  STS [R55], R22 ;  /* 0x0000001637007388 */ /* 0x000fe20000000800 */
[----:B------:R-:W-:-:S03]  /*ac10*/  LOP3.LUT R2, R2, 0x7f8, RZ, 0xc0, !PT ;  /* 0x000007f802027812 */ /* 0x000fc600078ec0ff */
[----:B------:R1:W-:Y:S04]  /*ac20*/  STS [R36], R21 ;  /* 0x0000001524007388 */ /* 0x0003e80000000800 */
[----:B------:R0:W-:Y:S04]  /*ac30*/  STS [R38], R23 ;  /* 0x0000001726007388 */ /* 0x0001e80000000800 */
[----:B------:R0:W-:Y:S04]  /*ac40*/  STS [R40], R25 ;  /* 0x0000001928007388 */ /* 0x0001e80000000800 */
[----:B------:R-:W-:Y:S01]  /*ac50*/  STS [R42], R31 ;  /* 0x0000001f2a007388 */ /* 0x000fe20000000800 */
[----:B------:R-:W-:-:S02]  /*ac60*/  LOP3.LUT R4, R2, 0x800, RZ, 0xfc, !PT ;  /* 0x0000080002047812 */ /* 0x000fc400078efcff */
[C---:B------:R-:W-:Y:S02]  /*ac70*/  LOP3.LUT R5, R2.reuse, 0x1000, RZ, 0xfc, !PT ;  /* 0x0000100002057812 */ /* 0x040fe400078efcff */
[----:B------:R-:W-:Y:S02]  /*ac80*/  LOP3.LUT R18, R2, 0x1800, RZ, 0xfc, !PT ;  /* 0x0000180002127812 */ /* 0x000fe400078efcff */
[----:B------:R-:W-:Y:S02]  /*ac90*/  LOP3.LUT R3, R15, 0xf8, RZ, 0xc0, !PT ;  /* 0x000000f80f037812 */ /* 0x000fe400078ec0ff */
[----:B------:R-:W-:Y:S02]  /*aca0*/  SHF.R.U32.HI R4, RZ, 0x3, R4 ;  /* 0x00000003ff047819 */ /* 0x000fe40000011604 */
[----:B------:R-:W-:Y:S02]  /*acb0*/  SHF.R.U32.HI R15, RZ, 0x3, R5 ;  /* 0x00000003ff0f7819 */ /* 0x000fe40000011605 */
[----:B------:R-:W-:-:S02]  /*acc0*/  SHF.R.U32.HI R18, RZ, 0x3, R18 ;  /* 0x00000003ff127819 */ /* 0x000fc40000011612 */
[----:B------:R-:W-:Y:S02]  /*acd0*/  LOP3.LUT R5, R4, 0x1f8, RZ, 0xc0, !PT ;  /* 0x000001f804057812 */ /* 0x000fe400078ec0ff */
[----:B------:R-:W-:Y:S02]  /*ace0*/  LOP3.LUT R15, R15, 0x2f8, RZ, 0xc0, !PT ;  /* 0x000002f80f0f7812 */ /* 0x000fe400078ec0ff */
[----:B------:R-:W-:Y:S01]  /*acf0*/  LOP3.LUT R19, R18, 0x3f8, RZ, 0xc0, !PT ;  /* 0x000003f812137812 */ /* 0x000fe200078ec0ff */
[C---:B------:R-:W-:Y:S02]  /*ad00*/  IMAD.IADD R3, R2.reuse, 0x1, R3 ;  /* 0x0000000102037824 */ /* 0x040fe400078e0203 */
[C---:B------:R-:W-:Y:S02]  /*ad10*/  IMAD.IADD R5, R2.reuse, 0x1, R5 ;  /* 0x0000000102057824 */ /* 0x040fe400078e0205 */
[C---:B------:R-:W-:Y:S02]  /*ad20*/  IMAD.IADD R15, R2.reuse, 0x1, R15 ;  /* 0x00000001020f7824 */ /* 0x040fe400078e020f */
[----:B------:R-:W-:-:S02]  /*ad30*/  IMAD.IADD R19, R2, 0x1, R19 ;  /* 0x0000000102137824 */ /* 0x000fc400078e0213 */
[----:B0-----:R-:W-:Y:S01]  /*ad40*/  IMAD.SHL.U32 R26, R3, 0x2, RZ ;  /* 0x00000002031a7824 */ /* 0x001fe200078e00ff */
[----:B------:R-:W0:Y:S01]  /*ad50*/  S2R R46, SR_TID.X ;  /* 0x00000000002e7919 */ /* 0x000e220000002100 */
[----:B------:R-:W-:-:S03]  /*ad60*/  IMAD.SHL.U32 R27, R5, 0x2, RZ ;  /* 0x00000002051b7824 */ /* 0x000fc600078e00ff */
[----:B------:R-:W-:Y:S01]  /*ad70*/  BAR.SYNC.DEFER_BLOCKING 0x0 ;  /* 0x0000000000007b1d */ /* 0x000fe20000010000 */
[----:B------:R-:W-:Y:S02]  /*ad80*/  IMAD.SHL.U32 R28, R15, 0x2, RZ ;  /* 0x000000020f1c7824 */ /* 0x000fe400078e00ff */
[----:B------:R-:W-:-:S03]  /*ad90*/  IMAD.SHL.U32 R29, R19, 0x2, RZ ;  /* 0x00000002131d7824 */ /* 0x000fc600078e00ff */
[----:B------:R-:W4:Y:S04]  /*ada0*/  LDS.128 R4, [R26] ;  /* 0x000000001a047984 */ /* 0x000f280000000c00 */
[----:B------:R-:W4:Y:S04]  /*adb0*/  LDS.128 R8, [R27+0x1000] ;  /* 0x001000001b087984 */ /* 0x000f280000000c00 */
[----:B------:R-:W4:Y:S04]  /*adc0*/  LDS.128 R12, [R28+0x2000] ;  /* 0x002000001c0c7984 */ /* 0x000f280000000c00 */
[----:B------:R-:W2:Y:S01]  /*add0*/  LDS.128 R16, [R29+0x3000] ;  /* 0x003000001d107984 */ /* 0x000ea20000000c00 */
[----:B0-----:R-:W-:-:S05]  /*ade0*/  IMAD.SHL.U32 R46, R46, 0x8, RZ ;  /* 0x000000082e2e7824 */ /* 0x001fca00078e00ff */
[----:B------:R-:W-:Y:S01]  /*adf0*/  LOP3.LUT R46, R46, 0x38, RZ, 0xc0, !PT ;  /* 0x000000382e2e7812 */ /* 0x000fe200078ec0ff */
[----:B------:R-:W-:Y:S02]  /*ae00*/  IMAD.MOV.U32 R3, RZ, RZ, 0x2 ;  /* 0x00000002ff037424 */ /* 0x000fe400078e00ff */
[----:B-1----:R-:W-:Y:S02]  /*ae10*/  IMAD.MOV.U32 R21, RZ, RZ, 0x2 ;  /* 0x00000002ff157424 */ /* 0x002fe400078e00ff */
[--C-:B---3--:R-:W-:Y:S02]  /*ae20*/  IMAD R2, R52, c[0x0][0x208], R46.reuse ;  /* 0x0000820034027a24 */ /* 0x108fe400078e022e */
[--C-:B----4-:R-:W-:Y:S02]  /*ae30*/  IMAD R20, R50, c[0x0][0x208], R46.reuse ;  /* 0x0000820032147a24 */ /* 0x110fe400078e022e */
[----:B------:R-:W-:Y:S02]  /*ae40*/  IMAD R22, R48, c[0x0][0x208], R46 ;  /* 0x0000820030167a24 */ /* 0x000fe400078e022e */
[----:B------:R-:W-:-:S02]  /*ae50*/  IMAD.MOV.U32 R23, RZ, RZ, 0x2 ;  /* 0x00000002ff177424 */ /* 0x000fc400078e00ff */
[----:B------:R-:W-:Y:S02]  /*ae60*/  IMAD.MOV.U32 R25, RZ, RZ, 0x2 ;  /* 0x00000002ff197424 */ /* 0x000fe400078e00ff */
[----:B------:R-:W-:-:S04]  /*ae70*/  IMAD.WIDE R2, R2, R3, UR24 ;  /* 0x0000001802027e25 */ /* 0x000fc8000f8e0203 */
[----:B------:R-:W-:-:S04]  /*ae80*/  IMAD.WIDE R20, R20, R21, UR24 ;  /* 0x0000001814147e25 */ /* 0x000fc8000f8e0215 */
[----:B------:R-:W-:Y:S01]  /*ae90*/  IMAD.WIDE R22, R22, R23, UR24 ;  /* 0x0000001816167e25 */ /* 0x000fe2000f8e0217 */
[----:B------:R0:W-:Y:S04]  /*aea0*/  @!P3 STG.E.128 [R2.64], R4 ;  /* 0x000000040200b986 */ /* 0x0001e8000c101d28 */
[----:B------:R1:W-:Y:S04]  /*aeb0*/  @!P2 STG.E.128 [R20.64], R8 ;  /* 0x000000081400a986 */ /* 0x0003e8000c101d28 */
[----:B------:R-:W-:Y:S01]  /*aec0*/  @!P1 STG.E.128 [R22.64], R12 ;  /* 0x0000000c16009986 */ /* 0x000fe2000c101d28 */
[----:B------:R-:W-:-:S02]  /*aed0*/  F2FP.BF16.F32.PACK_AB R76, R77, R76 ;  /* 0x0000004c4d4c723e */ /* 0x000fc400000010ff */
[----:B------:R-:W-:Y:S02]  /*aee0*/  F2FP.BF16.F32.PACK_AB R78, R79, R78 ;  /* 0x0000004e4f4e723e */ /* 0x000fe400000010ff */
[----:B------:R-:W-:Y:S02]  /*aef0*/  F2FP.BF16.F32.PACK_AB R224, R225, R224 ;  /* 0x000000e0e1e0723e */ /* 0x000fe400000010ff */
        /* <DEDUP_REMOVED lines=12> */
[----:B------:R-:W-:Y:S01]  /*afc0*/  F2FP.BF16.F32.PACK_AB R174, R175, R174 ;  /* 0x000000aeafae723e */ /* 0x000fe200000010ff */
[----:B--2---:R-:W-:-:S04]  /*afd0*/  IMAD R24, R44, c[0x0][0x208], R46 ;  /* 0x000082002c187a24 */ /* 0x004fc800078e022e */
[----:B------:R-:W-:-:S05]  /*afe0*/  IMAD.WIDE R24, R24, R25, UR24 ;  /* 0x0000001818187e25 */ /* 0x000fca000f8e0219 */
[----:B------:R-:W-:Y:S04]  /*aff0*/  @!P0 STG.E.128 [R24.64], R16 ;  /* 0x0000001018008986 */ /* 0x000fe8000c101d28 */
[----:B------:R-:W-:Y:S06]  /*b000*/  BAR.SYNC.DEFER_BLOCKING 0x0 ;  /* 0x0000000000007b1d */ /* 0x000fec0000010000 */
[----:B------:R-:W-:Y:S04]  /*b010*/  STS [R33], R76 ;  /* 0x0000004c21007388 */ /* 0x000fe80000000800 */
        /* <DEDUP_REMOVED lines=15> */
[----:B------:R-:W-:Y:S06]  /*b110*/  BAR.SYNC.DEFER_BLOCKING 0x0 ;  /* 0x0000000000007b1d */ /* 0x000fec0000010000 */
[----:B------:R-:W2:Y:S04]  /*b120*/  LDS.128 R32, [R26] ;  /* 0x000000001a207984 */ /* 0x000ea80000000c00 */
[----:B------:R-:W3:Y:S04]  /*b130*/  LDS.128 R12, [R27+0x1000] ;  /* 0x001000001b0c7984 */ /* 0x000ee80000000c00 */
[----:B------:R-:W4:Y:S04]  /*b140*/  LDS.128 R16, [R28+0x2000] ;  /* 0x002000001c107984 */ /* 0x000f280000000c00 */
[----:B------:R1:W4:Y:S01]  /*b150*/  LDS.128 R20, [R29+0x3000] ;  /* 0x003000001d147984 */ /* 0x0003220000000c00 */
[----:B0-----:R-:W-:-:S02]  /*b160*/  IMAD R2, R52, c[0x0][0x1fc], R46 ;  /* 0x00007f0034027a24 */ /* 0x001fc400078e022e */
[----:B------:R-:W-:Y:S02]  /*b170*/  IMAD.MOV.U32 R3, RZ, RZ, 0x2 ;  /* 0x00000002ff037424 */ /* 0x000fe400078e00ff */
[--C-:B------:R-:W-:Y:S02]  /*b180*/  IMAD R4, R50, c[0x0][0x1fc], R46.reuse ;  /* 0x00007f0032047a24 */ /* 0x100fe400078e022e */
[----:B------:R-:W-:Y:S02]  /*b190*/  IMAD.MOV.U32 R5, RZ, RZ, 0x2 ;  /* 0x00000002ff057424 */ /* 0x000fe400078e00ff */
[--C-:B------:R-:W-:Y:S02]  /*b1a0*/  IMAD R6, R48, c[0x0][0x1fc], R46.reuse ;  /* 0x00007f0030067a24 */ /* 0x100fe400078e022e */
[----:B------:R-:W-:Y:S02]  /*b1b0*/  IMAD.MOV.U32 R7, RZ, RZ, 0x2 ;  /* 0x00000002ff077424 */ /* 0x000fe400078e00ff */
[----:B-1----:R-:W-:Y:S01]  /*b1c0*/  IMAD R8, R44, c[0x0][0x1fc], R46 ;  /* 0x00007f002c087a24 */ /* 0x002fe200078e022e */
[----:B------:R-:W-:Y:S01]  /*b1d0*/  MOV R44, 0x5d0 ;  /* 0x000005d0002c7802 */ /* 0x000fe20000000f00 */
[----:B------:R-:W-:-:S04]  /*b1e0*/  IMAD.WIDE R2, R2, R3, UR12 ;  /* 0x0000000c02027e25 */ /* 0x000fc8000f8e0203 */
[----:B------:R-:W-:-:S04]  /*b1f0*/  IMAD.WIDE R4, R4, R5, UR12 ;  /* 0x0000000c04047e25 */ /* 0x000fc8000f8e0205 */
[----:B------:R-:W-:-:S04]  /*b200*/  IMAD.WIDE R6, R6, R7, UR12 ;  /* 0x0000000c06067e25 */ /* 0x000fc8000f8e0207 */
[----:B------:R-:W-:Y:S01]  /*b210*/  IMAD.MOV.U32 R9, RZ, RZ, 0x2 ;  /* 0x00000002ff097424 */ /* 0x000fe200078e00ff */
[----:B--2---:R0:W-:Y:S01]  /*b220*/  @!P3 STG.E.128 [R2.64], R32 ;  /* 0x000000200200b986 */ /* 0x0041e2000c101d28 */
[----:B------:R-:W-:Y:S02]  /*b230*/  IMAD.MOV.U32 R10, RZ, RZ, R44 ;  /* 0x000000ffff0a7224 */ /* 0x000fe400078e002c */
[----:B------:R-:W-:Y:S01]  /*b240*/  IMAD.MOV.U32 R11, RZ, RZ, 0x0 ;  /* 0x00000000ff0b7424 */ /* 0x000fe200078e00ff */
[----:B---3--:R0:W-:Y:S01]  /*b250*/  @!P2 STG.E.128 [R4.64], R12 ;  /* 0x0000000c0400a986 */ /* 0x0081e2000c101d28 */
[----:B------:R-:W-:-:S03]  /*b260*/  IMAD.WIDE R8, R8, R9, UR12 ;  /* 0x0000000c08087e25 */ /* 0x000fc6000f8e0209 */
[----:B----4-:R0:W-:Y:S01]  /*b270*/  @!P1 STG.E.128 [R6.64], R16 ;  /* 0x0000001006009986 */ /* 0x0101e2000c101d28 */
[----:B------:R-:W-:Y:S05]  /*b280*/  @P0 RET.REL.NODEC R10 `(_bwd_kernel) ;  /* 0xffff4d700a000950 */ /* 0x000fea0003c3ffff */
[----:B0-----:R-:W-:Y:S01]  /*b290*/  IMAD.MOV.U32 R2, RZ, RZ, R44 ;  /* 0x000000ffff027224 */ /* 0x001fe200078e002c */
[----:B------:R0:W-:Y:S01]  /*b2a0*/  STG.E.128 [R8.64], R20 ;  /* 0x0000001408007986 */ /* 0x0001e2000c101d28 */
[----:B------:R-:W-:-:S04]  /*b2b0*/  IMAD.MOV.U32 R3, RZ, RZ, 0x0 ;  /* 0x00000000ff037424 */ /* 0x000fc800078e00ff */
[----:B------:R-:W-:Y:S05]  /*b2c0*/  RET.REL.NODEC R2 `(_bwd_kernel) ;  /* 0xffff4d3002007950 */ /* 0x000fea0003c3ffff */
.L_x_2:
[----:B------:R-:W2:Y:S04]  /*b2d0*/  LDL.LU R2, [R1+0xf4] ;  /* 0x0000f40001027983 */ /* 0x000ea80000300800 */
[----:B------:R-:W3:Y:S04]  /*b2e0*/  LDL.LU R4, [R1+0xf0] ;  /* 0x0000f00001047983 */ /* 0x000ee80000300800 */
[----:B------:R-:W4:Y:S04]  /*b2f0*/  LDL.LU R3, [R1+0xfc] ;  /* 0x0000fc0001037983 */ /* 0x000f280000300800 */
[----:B------:R-:W5:Y:S01]  /*b300*/  LDL.LU R7, [R1+0xf8] ;  /* 0x0000f80001077983 */ /* 0x000f620000300800 */
[----:B------:R-:W-:Y:S01]  /*b310*/  IMAD.MOV.U32 R5, RZ, RZ, 0x2 ;  /* 0x00000002ff057424 */ /* 0x000fe200078e00ff */
[----:B------:R-:W-:Y:S01]  /*b320*/  MOV R18, 0x5d0 ;  /* 0x000005d000127802 */ /* 0x000fe20000000f00 */
[----:B------:R-:W-:Y:S01]  /*b330*/  IMAD.MOV.U32 R13, RZ, RZ, 0x2 ;  /* 0x00000002ff0d7424 */ /* 0x000fe200078e00ff */
[----:B------:R-:W1:Y:S01]  /*b340*/  S2R R11, SR_TID.X ;  /* 0x00000000000b7919 */ /* 0x000e620000002100 */
[----:B------:R-:W-:-:S02]  /*b350*/  IMAD.MOV.U32 R17, RZ, RZ, 0x2 ;  /* 0x00000002ff117424 */ /* 0x000fc400078e00ff */
[----:B------:R-:W-:Y:S02]  /*b360*/  IMAD.MOV.U32 R16, RZ, RZ, 0x2 ;  /* 0x00000002ff107424 */ /* 0x000fe400078e00ff */
[----:B-1----:R-:W-:-:S05]  /*b370*/  IMAD.SHL.U32 R11, R11, 0x8, RZ ;  /* 0x000000080b0b7824 */ /* 0x002fca00078e00ff */
[----:B------:R-:W-:Y:S01]  /*b380*/  LOP3.LUT R11, R11, 0x38, RZ, 0xc0, !PT ;  /* 0x000000380b0b7812 */ /* 0x000fe200078ec0ff */
[----:B--2---:R-:W-:Y:S01]  /*b390*/  IMAD.MOV.U32 R9, RZ, RZ, R2 ;  /* 0x000000ffff097224 */ /* 0x004fe200078e0002 */
[----:B---3--:R-:W-:-:S03]  /*b3a0*/  ISETP.GE.AND P0, PT, R4, c[0x0][0x214], PT ;  /* 0x0000850004007a0c */ /* 0x008fc60003f06270 */
[C-C-:B------:R-:W-:Y:S01]  /*b3b0*/  IMAD R2, R4.reuse, c[0x0][0x208], R11.reuse ;  /* 0x0000820004027a24 */ /* 0x140fe200078e020b */
[----:B------:R-:W-:Y:S01]  /*b3c0*/  ISETP.GE.AND P3, PT, R9, c[0x0][0x214], PT ;  /* 0x0000850009007a0c */ /* 0x000fe20003f66270 */
[--C-:B------:R-:W-:Y:S01]  /*b3d0*/  IMAD R10, R4, c[0x0][0x1fc], R11.reuse ;  /* 0x00007f00040a7a24 */ /* 0x100fe200078e020b */
[C---:B----4-:R-:W-:Y:S01]  /*b3e0*/  ISETP.GE.AND P1, PT, R3.reuse, c[0x0][0x214], PT ;  /* 0x0000850003007a0c */ /* 0x050fe20003f26270 */
[C-C-:B------:R-:W-:Y:S02]  /*b3f0*/  IMAD R4, R3.reuse, c[0x0][0x208], R11.reuse ;  /* 0x0000820003047a24 */ /* 0x140fe400078e020b */
[--C-:B------:R-:W-:Y:S01]  /*b400*/  IMAD R12, R3, c[0x0][0x1fc], R11.reuse ;  /* 0x00007f00030c7a24 */ /* 0x100fe200078e020b */
[C---:B-----5:R-:W-:Y:S01]  /*b410*/  ISETP.GE.AND P2, PT, R7.reuse, c[0x0][0x214], PT ;  /* 0x0000850007007a0c */ /* 0x060fe20003f46270 */
[----:B------:R-:W-:Y:S02]  /*b420*/  IMAD.MOV.U32 R3, RZ, RZ, 0x2 ;  /* 0x00000002ff037424 */ /* 0x000fe400078e00ff */
[----:B------:R-:W-:-:S02]  /*b430*/  IMAD R6, R7, c[0x0][0x208], R11 ;  /* 0x0000820007067a24 */ /* 0x000fc400078e020b */
[--C-:B------:R-:W-:Y:S02]  /*b440*/  IMAD R14, R7, c[0x0][0x1fc], R11.reuse ;  /* 0x00007f00070e7a24 */ /* 0x100fe400078e020b */
[----:B------:R-:W-:Y:S02]  /*b450*/  IMAD.MOV.U32 R7, RZ, RZ, 0x2 ;  /* 0x00000002ff077424 */ /* 0x000fe400078e00ff */
[C-C-:B------:R-:W-:Y:S02]  /*b460*/  IMAD R8, R9.reuse, c[0x0][0x208], R11.reuse ;  /* 0x0000820009087a24 */ /* 0x140fe400078e020b */
[----:B------:R-:W-:Y:S02]  /*b470*/  IMAD R15, R9, c[0x0][0x1fc], R11 ;  /* 0x00007f00090f7a24 */ /* 0x000fe400078e020b */
[----:B------:R-:W-:Y:S02]  /*b480*/  IMAD.MOV.U32 R9, RZ, RZ, 0x2 ;  /* 0x00000002ff097424 */ /* 0x000fe400078e00ff */
[----:B------:R-:W-:-:S04]  /*b490*/  IMAD.WIDE R2, R2, R3, UR24 ;  /* 0x0000001802027e25 */ /* 0x000fc8000f8e0203 */
[----:B------:R-:W-:Y:S01]  /*b4a0*/  IMAD.MOV.U32 R11, RZ, RZ, 0x2 ;  /* 0x00000002ff0b7424 */ /* 0x000fe200078e00ff */
[----:B------:R1:W-:Y:S01]  /*b4b0*/  @!P0 STG.E.128 [R2.64], RZ ;  /* 0x000000ff02008986 */ /* 0x0003e2000c101d28 */
[----:B------:R-:W-:-:S04]  /*b4c0*/  IMAD.WIDE R4, R4, R5, UR24 ;  /* 0x0000001804047e25 */ /* 0x000fc8000f8e0205 */
[----:B------:R-:W-:Y:S01]  /*b4d0*/  IMAD.WIDE R6, R6, R7, UR24 ;  /* 0x0000001806067e25 */ /* 0x000fe2000f8e0207 */
[----:B------:R-:W-:Y:S03]  /*b4e0*/  @!P1 STG.E.128 [R4.64], RZ ;  /* 0x000000ff04009986 */ /* 0x000fe6000c101d28 */
[----:B------:R-:W-:Y:S01]  /*b4f0*/  IMAD.WIDE R8, R8, R9, UR24 ;  /* 0x0000001808087e25 */ /* 0x000fe2000f8e0209 */
[----:B------:R2:W-:Y:S03]  /*b500*/  @!P2 STG.E.128 [R6.64], RZ ;  /* 0x000000ff0600a986 */ /* 0x0005e6000c101d28 */
[----:B------:R-:W-:Y:S01]  /*b510*/  IMAD.WIDE R10, R10, R11, UR12 ;  /* 0x0000000c0a0a7e25 */ /* 0x000fe2000f8e020b */
[----:B------:R3:W-:Y:S03]  /*b520*/  @!P3 STG.E.128 [R8.64], RZ ;  /* 0x000000ff0800b986 */ /* 0x0007e6000c101d28 */
[----:B------:R-:W-:Y:S01]  /*b530*/  IMAD.WIDE R12, R12, R13, UR12 ;  /* 0x0000000c0c0c7e25 */ /* 0x000fe2000f8e020d */
[----:B------:R3:W-:Y:S03]  /*b540*/  @!P0 STG.E.128 [R10.64], RZ ;  /* 0x000000ff0a008986 */ /* 0x0007e6000c101d28 */
[----:B-1----:R-:W-:Y:S01]  /*b550*/  IMAD.WIDE R2, R14, R17, UR12 ;  /* 0x0000000c0e027e25 */ /* 0x002fe2000f8e0211 */
[----:B------:R3:W-:Y:S03]  /*b560*/  @!P1 STG.E.128 [R12.64], RZ ;  /* 0x000000ff0c009986 */ /* 0x0007e6000c101d28 */
[----:B--2---:R-:W-:Y:S01]  /*b570*/  IMAD.MOV.U32 R6, RZ, RZ, R18 ;  /* 0x000000ffff067224 */ /* 0x004fe200078e0012 */
[----:B------:R3:W-:Y:S01]  /*b580*/  @!P2 STG.E.128 [R2.64], RZ ;  /* 0x000000ff0200a986 */ /* 0x0007e2000c101d28 */
[----:B------:R-:W-:-:S02]  /*b590*/  IMAD.MOV.U32 R7, RZ, RZ, 0x0 ;  /* 0x00000000ff077424 */ /* 0x000fc400078e00ff */
[----:B------:R-:W-:Y:S02]  /*b5a0*/  IMAD.WIDE R4, R15, R16, UR12 ;  /* 0x0000000c0f047e25 */ /* 0x000fe4000f8e0210 */
[----:B------:R-:W-:Y:S05]  /*b5b0*/  @P3 RET.REL.NODEC R6 `(_bwd_kernel) ;  /* 0xffff4a4006003950 */ /* 0x000fea0003c3ffff */
[----:B---3--:R-:W-:Y:S01]  /*b5c0*/  IMAD.MOV.U32 R2, RZ, RZ, R18 ;  /* 0x000000ffff027224 */ /* 0x008fe200078e0012 */
[----:B------:R1:W-:Y:S01]  /*b5d0*/  STG.E.128 [R4.64], RZ ;  /* 0x000000ff04007986 */ /* 0x0003e2000c101d28 */
[----:B------:R-:W-:-:S04]  /*b5e0*/  IMAD.MOV.U32 R3, RZ, RZ, 0x0 ;  /* 0x00000000ff037424 */ /* 0x000fc800078e00ff */
[----:B------:R-:W-:Y:S05]  /*b5f0*/  RET.REL.NODEC R2 `(_bwd_kernel) ;  /* 0xffff4a0002007950 */ /* 0x000fea0003c3ffff */
.L_x_6:
[----:B------:R-:W-:-:S00]  /*b600*/  BRA `(.L_x_6) ;  /* 0xfffffff000007947 */ /* 0x000fc0000383ffff */
[----:B------:R-:W-:-:S00]  /*b610*/  NOP ;  /* 0x0000000000007918 */ /* 0x000fc00000000000 */
        /* <DEDUP_REMOVED lines=14> */
.L_x_7:


//--------------------- .nv.shared._bwd_kernel    --------------------------
	.section	.nv.shared._bwd_kernel,"aw",@nobits
	.sectionflags	@""
	.align	16
